	.target	sm_100a

	.elftype	@"ET_EXEC"


//--------------------- .note.nv.tkinfo           --------------------------
	.section	.note.nv.tkinfo,"",@"SHT_NOTE"
	.sectionflags	@"SHF_NOTE_NV_TKINFO"
	.tkinfo
        /*0018*/ 	.word	0x00000002
        /*0030*/ 	.string	""
        /*0030*/ 	.string	"ptxas"
        /*0030*/ 	.string	"Cuda compilation tools, release 13.0, V13.0.88"
        /*0030*/ 	.string	"Build cuda_13.0.r13.0/compiler.36424714_0"
        /*0030*/ 	.string	"-arch sm_100a -m 64 "



//--------------------- .note.nv.cuinfo           --------------------------
	.section	.note.nv.cuinfo,"",@"SHT_NOTE"
	.sectionflags	@"SHF_NOTE_NV_CUINFO"
        /*0018*/ 	.short	0x0002
        /*001a*/ 	.short	0x0064
        /*001c*/ 	.short	0x0082
	.zero		2


//--------------------- .nv.info                  --------------------------
	.section	.nv.info,"",@"SHT_CUDA_INFO"
	.align	4


	//----- nvinfo : EIATTR_REGCOUNT
	.align		4
        /*0000*/ 	.byte	0x04, 0x2f
        /*0002*/ 	.short	(.L_19 - .L_18)
	.align		4
.L_18:
        /*0004*/ 	.word	index@(_ZN7cutlass13device_kernelINS_4gemm6kernel13GemmUniversalIN4cute5tupleIJiiiiEEENS1_10collective13CollectiveMmaINS1_35MainloopSm100TmaUmmaWarpSpecializedILi3ELi2ELi4ENS5_IJNS4_1CILi1EEESB_SB_EEEEENS5_IJNSA_ILi64EEENSA_ILi128EEESE_EEENS_12float_e5m2_tENS5_IJlSB_lEEESH_SI_NS4_8TiledMMAINS4_8MMA_AtomIJNS4_10MMA_TraitsINS4_19SM100_MMA_F8F6F4_SSEJSH_SH_fSE_SF_NS4_17integral_constantINS4_4UMMA5MajorELSP_0EEESQ_NSN_INSO_7ScaleInELSR_0EEESS_EEEEEENS4_6LayoutISC_NS5_IJNSA_ILi0EEESW_SW_EEEEENS5_IJNS4_10UnderscoreESZ_SZ_EEEEENS4_13SM90_TMA_LOADENS4_14ComposedLayoutINS4_7SwizzleILi2ELi4ELi3EEENS4_18smem_ptr_flag_bitsILi8EEENSV_INS5_IJNSA_ILi8EEESE_EEENS5_IJSE_SB_EEEEEEEvNS4_8identityES12_S1C_vS1D_EENS_8epilogue10collective18CollectiveEpilogueINS1F_23Sm100TmaWarpSpecializedILi2ELi2ELi32ELb0ELb0EEEJSG_NS5_IJNSV_ISE_SB_EES1K_EEESH_SI_SH_SI_NS1F_6fusion15FusionCallbacksIS1J_NS1M_17LinearCombinationISH_fSH_fLNS_15FloatRoundStyleE2EEESG_S1L_JEEENS4_5SM1004TMEM4LOAD26SM100_TMEM_LOAD_16dp32b32xES12_S1C_NS4_39AutoVectorizingCopyWithAssumedAlignmentILi128EEENS4_14SM90_TMA_STOREES1C_S1X_S1X_EEEvvEEEEvNT_6ParamsE)
        /*0008*/ 	.word	0x00000080


	//----- nvinfo : EIATTR_FRAME_SIZE
	.align		4
.L_19:
        /*000c*/ 	.byte	0x04, 0x11
        /*000e*/ 	.short	(.L_21 - .L_20)
	.align		4
.L_20:
        /*0010*/ 	.word	index@($__internal_2_$__cuda_sm10x_tcgen05_guardrail_trap_unallocated_columns_being_dealloced)
        /*0014*/ 	.word	0x00000000


	//----- nvinfo : EIATTR_FRAME_SIZE
	.align		4
.L_21:
        /*0018*/ 	.byte	0x04, 0x11
        /*001a*/ 	.short	(.L_23 - .L_22)
	.align		4
.L_22:
        /*001c*/ 	.word	index@($__internal_1_$__cuda_sm10x_tcgen05_guardrail_trap_phase_invalid_during_alloc)
        /*0020*/ 	.word	0x00000000


	//----- nvinfo : EIATTR_FRAME_SIZE
	.align		4
.L_23:
        /*0024*/ 	.byte	0x04, 0x11
        /*0026*/ 	.short	(.L_25 - .L_24)
	.align		4
.L_24:
        /*0028*/ 	.word	index@($__internal_0_$__cuda_sm10x_tcgen05_guardrail_trap_col_being_dealloced_not_returned_by_alloc)
        /*002c*/ 	.word	0x00000000


	//----- nvinfo : EIATTR_FRAME_SIZE
	.align		4
.L_25:
        /*0030*/ 	.byte	0x04, 0x11
        /*0032*/ 	.short	(.L_27 - .L_26)
	.align		4
.L_26:
        /*0034*/ 	.word	index@(_ZN7cutlass13device_kernelINS_4gemm6kernel13GemmUniversalIN4cute5tupleIJiiiiEEENS1_10collective13CollectiveMmaINS1_35MainloopSm100TmaUmmaWarpSpecializedILi3ELi2ELi4ENS5_IJNS4_1CILi1EEESB_SB_EEEEENS5_IJNSA_ILi64EEENSA_ILi128EEESE_EEENS_12float_e5m2_tENS5_IJlSB_lEEESH_SI_NS4_8TiledMMAINS4_8MMA_AtomIJNS4_10MMA_TraitsINS4_19SM100_MMA_F8F6F4_SSEJSH_SH_fSE_SF_NS4_17integral_constantINS4_4UMMA5MajorELSP_0EEESQ_NSN_INSO_7ScaleInELSR_0EEESS_EEEEEENS4_6LayoutISC_NS5_IJNSA_ILi0EEESW_SW_EEEEENS5_IJNS4_10UnderscoreESZ_SZ_EEEEENS4_13SM90_TMA_LOADENS4_14ComposedLayoutINS4_7SwizzleILi2ELi4ELi3EEENS4_18smem_ptr_flag_bitsILi8EEENSV_INS5_IJNSA_ILi8EEESE_EEENS5_IJSE_SB_EEEEEEEvNS4_8identityES12_S1C_vS1D_EENS_8epilogue10collective18CollectiveEpilogueINS1F_23Sm100TmaWarpSpecializedILi2ELi2ELi32ELb0ELb0EEEJSG_NS5_IJNSV_ISE_SB_EES1K_EEESH_SI_SH_SI_NS1F_6fusion15FusionCallbacksIS1J_NS1M_17LinearCombinationISH_fSH_fLNS_15FloatRoundStyleE2EEESG_S1L_JEEENS4_5SM1004TMEM4LOAD26SM100_TMEM_LOAD_16dp32b32xES12_S1C_NS4_39AutoVectorizingCopyWithAssumedAlignmentILi128EEENS4_14SM90_TMA_STOREES1C_S1X_S1X_EEEvvEEEEvNT_6ParamsE)
        /*0038*/ 	.word	0x00000000


	//----- nvinfo : EIATTR_MIN_STACK_SIZE
	.align		4
.L_27:
        /*003c*/ 	.byte	0x04, 0x12
        /*003e*/ 	.short	(.L_29 - .L_28)
	.align		4
.L_28:
        /*0040*/ 	.word	index@(_ZN7cutlass13device_kernelINS_4gemm6kernel13GemmUniversalIN4cute5tupleIJiiiiEEENS1_10collective13CollectiveMmaINS1_35MainloopSm100TmaUmmaWarpSpecializedILi3ELi2ELi4ENS5_IJNS4_1CILi1EEESB_SB_EEEEENS5_IJNSA_ILi64EEENSA_ILi128EEESE_EEENS_12float_e5m2_tENS5_IJlSB_lEEESH_SI_NS4_8TiledMMAINS4_8MMA_AtomIJNS4_10MMA_TraitsINS4_19SM100_MMA_F8F6F4_SSEJSH_SH_fSE_SF_NS4_17integral_constantINS4_4UMMA5MajorELSP_0EEESQ_NSN_INSO_7ScaleInELSR_0EEESS_EEEEEENS4_6LayoutISC_NS5_IJNSA_ILi0EEESW_SW_EEEEENS5_IJNS4_10UnderscoreESZ_SZ_EEEEENS4_13SM90_TMA_LOADENS4_14ComposedLayoutINS4_7SwizzleILi2ELi4ELi3EEENS4_18smem_ptr_flag_bitsILi8EEENSV_INS5_IJNSA_ILi8EEESE_EEENS5_IJSE_SB_EEEEEEEvNS4_8identityES12_S1C_vS1D_EENS_8epilogue10collective18CollectiveEpilogueINS1F_23Sm100TmaWarpSpecializedILi2ELi2ELi32ELb0ELb0EEEJSG_NS5_IJNSV_ISE_SB_EES1K_EEESH_SI_SH_SI_NS1F_6fusion15FusionCallbacksIS1J_NS1M_17LinearCombinationISH_fSH_fLNS_15FloatRoundStyleE2EEESG_S1L_JEEENS4_5SM1004TMEM4LOAD26SM100_TMEM_LOAD_16dp32b32xES12_S1C_NS4_39AutoVectorizingCopyWithAssumedAlignmentILi128EEENS4_14SM90_TMA_STOREES1C_S1X_S1X_EEEvvEEEEvNT_6ParamsE)
        /*0044*/ 	.word	0x00000000
.L_29:


//--------------------- .nv.compat                --------------------------
	.section	.nv.compat,"",@"SHT_CUDA_COMPAT_INFO"
	.align	4
        /*0000*/ 	.byte	0x02, 0x09, 0x01, 0x00, 0x02, 0x02, 0x02, 0x00, 0x02, 0x05, 0x05, 0x00, 0x03, 0x07, 0x01, 0x01
        /*0010*/ 	.byte	0x02, 0x03, 0x01, 0x00, 0x02, 0x06, 0x01, 0x00, 0x04, 0x0b, 0x08, 0x00, 0x09, 0x00, 0x00, 0x00
        /*0020*/ 	.byte	0x00, 0x00, 0x00, 0x00


//--------------------- .nv.info._ZN7cutlass13device_kernelINS_4gemm6kernel13GemmUniversalIN4cute5tupleIJiiiiEEENS1_10collective13CollectiveMmaINS1_35MainloopSm100TmaUmmaWarpSpecializedILi3ELi2ELi4ENS5_IJNS4_1CILi1EEESB_SB_EEEEENS5_IJNSA_ILi64EEENSA_ILi128EEESE_EEENS_12float_e5m2_tENS5_IJlSB_lEEESH_SI_NS4_8TiledMMAINS4_8MMA_AtomIJNS4_10MMA_TraitsINS4_19SM100_MMA_F8F6F4_SSEJSH_SH_fSE_SF_NS4_17integral_constantINS4_4UMMA5MajorELSP_0EEESQ_NSN_INSO_7ScaleInELSR_0EEESS_EEEEEENS4_6LayoutISC_NS5_IJNSA_ILi0EEESW_SW_EEEEENS5_IJNS4_10UnderscoreESZ_SZ_EEEEENS4_13SM90_TMA_LOADENS4_14ComposedLayoutINS4_7SwizzleILi2ELi4ELi3EEENS4_18smem_ptr_flag_bitsILi8EEENSV_INS5_IJNSA_ILi8EEESE_EEENS5_IJSE_SB_EEEEEEEvNS4_8identityES12_S1C_vS1D_EENS_8epilogue10collective18CollectiveEpilogueINS1F_23Sm100TmaWarpSpecializedILi2ELi2ELi32ELb0ELb0EEEJSG_NS5_IJNSV_ISE_SB_EES1K_EEESH_SI_SH_SI_NS1F_6fusion15FusionCallbacksIS1J_NS1M_17LinearCombinationISH_fSH_fLNS_15FloatRoundStyleE2EEESG_S1L_JEEENS4_5SM1004TMEM4LOAD26SM100_TMEM_LOAD_16dp32b32xES12_S1C_NS4_39AutoVectorizingCopyWithAssumedAlignmentILi128EEENS4_14SM90_TMA_STOREES1C_S1X_S1X_EEEvvEEEEvNT_6ParamsE --------------------------
	.section	.nv.info._ZN7cutlass13device_kernelINS_4gemm6kernel13GemmUniversalIN4cute5tupleIJiiiiEEENS1_10collective13CollectiveMmaINS1_35MainloopSm100TmaUmmaWarpSpecializedILi3ELi2ELi4ENS5_IJNS4_1CILi1EEESB_SB_EEEEENS5_IJNSA_ILi64EEENSA_ILi128EEESE_EEENS_12float_e5m2_tENS5_IJlSB_lEEESH_SI_NS4_8TiledMMAINS4_8MMA_AtomIJNS4_10MMA_TraitsINS4_19SM100_MMA_F8F6F4_SSEJSH_SH_fSE_SF_NS4_17integral_constantINS4_4UMMA5MajorELSP_0EEESQ_NSN_INSO_7ScaleInELSR_0EEESS_EEEEEENS4_6LayoutISC_NS5_IJNSA_ILi0EEESW_SW_EEEEENS5_IJNS4_10UnderscoreESZ_SZ_EEEEENS4_13SM90_TMA_LOADENS4_14ComposedLayoutINS4_7SwizzleILi2ELi4ELi3EEENS4_18smem_ptr_flag_bitsILi8EEENSV_INS5_IJNSA_ILi8EEESE_EEENS5_IJSE_SB_EEEEEEEvNS4_8identityES12_S1C_vS1D_EENS_8epilogue10collective18CollectiveEpilogueINS1F_23Sm100TmaWarpSpecializedILi2ELi2ELi32ELb0ELb0EEEJSG_NS5_IJNSV_ISE_SB_EES1K_EEESH_SI_SH_SI_NS1F_6fusion15FusionCallbacksIS1J_NS1M_17LinearCombinationISH_fSH_fLNS_15FloatRoundStyleE2EEESG_S1L_JEEENS4_5SM1004TMEM4LOAD26SM100_TMEM_LOAD_16dp32b32xES12_S1C_NS4_39AutoVectorizingCopyWithAssumedAlignmentILi128EEENS4_14SM90_TMA_STOREES1C_S1X_S1X_EEEvvEEEEvNT_6ParamsE,"",@"SHT_CUDA_INFO"
	.sectionflags	@""
	.align	4


	//----- nvinfo : EIATTR_CUDA_API_VERSION
	.align		4
        /*0000*/ 	.byte	0x04, 0x37
        /*0002*/ 	.short	(.L_31 - .L_30)
.L_30:
        /*0004*/ 	.word	0x00000082


	//----- nvinfo : EIATTR_KPARAM_INFO
	.align		4
.L_31:
        /*0008*/ 	.byte	0x04, 0x17
        /*000a*/ 	.short	(.L_33 - .L_32)
.L_32:
        /*000c*/ 	.word	0x00000000
        /*0010*/ 	.short	0x0000
        /*0012*/ 	.short	0x0000
        /*0014*/ 	.byte	0x00, 0xf0, 0x01, 0x20


	//----- nvinfo : EIATTR_AT_ENTRY_FRAGMENTS
	.align		4
.L_33:
        /*0018*/ 	.byte	0x04, 0x4f
        /*001a*/ 	.short	(.L_35 - .L_34)


	//   ....[0]....
.L_34:
        /*001c*/ 	.word	0x00000006


	//----- nvinfo : EIATTR_RESERVED_SMEM_USED
	.align		4
.L_35:
        /*0020*/ 	.byte	0x01, 0x41
	.zero		2


	//----- nvinfo : EIATTR_SPARSE_MMA_MASK
	.align		4
        /*0024*/ 	.byte	0x03, 0x50
        /*0026*/ 	.short	0x0000


	//----- nvinfo : EIATTR_TCGEN05_1CTA_USED
	.align		4
        /*0028*/ 	.byte	0x01, 0x51
	.zero		2


	//----- nvinfo : EIATTR_MAXREG_COUNT
	.align		4
        /*002c*/ 	.byte	0x03, 0x1b
        /*002e*/ 	.short	0x00ff


	//----- nvinfo : EIATTR_NUM_BARRIERS
	.align		4
        /*0030*/ 	.byte	0x02, 0x4c
        /*0032*/ 	.byte	0x07
	.zero		1


	//----- nvinfo : EIATTR_EXTERNS
	.align		4
        /*0034*/ 	.byte	0x04, 0x0f
        /*0036*/ 	.short	(.L_37 - .L_36)


	//   ....[0]....
	.align		4
.L_36:
        /*0038*/ 	.word	index@(__assertfail)


	//----- nvinfo : EIATTR_MERCURY_ISA_VERSION
	.align		4
.L_37:
        /*003c*/ 	.byte	0x03, 0x5f
        /*003e*/ 	.short	0x0101


	//----- nvinfo : EIATTR_INT_WARP_WIDE_INSTR_OFFSETS
	.align		4
        /*0040*/ 	.byte	0x04, 0x31
        /*0042*/ 	.short	(.L_39 - .L_38)


	//   ....[0]....
.L_38:
        /*0044*/ 	.word	0x00001d90


	//   ....[1]....
        /*0048*/ 	.word	0x000036d0


	//   ....[2]....
        /*004c*/ 	.word	0x000036f0


	//   ....[3]....
        /*0050*/ 	.word	0x00003720


	//   ....[4]....
        /*0054*/ 	.word	0x00004050


	//   ....[5]....
        /*0058*/ 	.word	0x000040c0


	//   ....[6]....
        /*005c*/ 	.word	0x000042a0


	//   ....[7]....
        /*0060*/ 	.word	0x00004400


	//----- nvinfo : EIATTR_COOP_GROUP_MASK_REGIDS
	.align		4
.L_39:
        /*0064*/ 	.byte	0x04, 0x29
        /*0066*/ 	.short	(.L_41 - .L_40)


	//   ....[0]....
.L_40:
        /*0068*/ 	.word	0xffffffff


	//   ....[1]....
        /*006c*/ 	.word	0xffffffff


	//   ....[2]....
        /*0070*/ 	.word	0xffffffff


	//   ....[3]....
        /*0074*/ 	.word	0xffffffff


	//   ....[4]....
        /*0078*/ 	.word	0xffffffff


	//   ....[5]....
        /*007c*/ 	.word	0xffffffff


	//   ....[6]....
        /*0080*/ 	.word	0xffffffff


	//   ....[7]....
        /*0084*/ 	.word	0xffffffff


	//   ....[8]....
        /*0088*/ 	.word	0xffffffff


	//   ....[9]....
        /*008c*/ 	.word	0xffffffff


	//   ....[10]....
        /*0090*/ 	.word	0xffffffff


	//   ....[11]....
        /*0094*/ 	.word	0xffffffff


	//   ....[12]....
        /*0098*/ 	.word	0xffffffff


	//----- nvinfo : EIATTR_COOP_GROUP_INSTR_OFFSETS
	.align		4
.L_41:
        /*009c*/ 	.byte	0x04, 0x28
        /*009e*/ 	.short	(.L_43 - .L_42)


	//   ....[0]....
.L_42:
        /*00a0*/ 	.word	0x00000090


	//   ....[1]....
        /*00a4*/ 	.word	0x000004d0


	//   ....[2]....
        /*00a8*/ 	.word	0x00000620


	//   ....[3]....
        /*00ac*/ 	.word	0x00000780


	//   ....[4]....
        /*00b0*/ 	.word	0x00000880


	//   ....[5]....
        /*00b4*/ 	.word	0x000009f0


	//   ....[6]....
        /*00b8*/ 	.word	0x00000b90


	//   ....[7]....
        /*00bc*/ 	.word	0x00001c70


	//   ....[8]....
        /*00c0*/ 	.word	0x000029c0


	//   ....[9]....
        /*00c4*/ 	.word	0x00002bd0


	//   ....[10]....
        /*00c8*/ 	.word	0x00002c00


	//   ....[11]....
        /*00cc*/ 	.word	0x000035b0


	//   ....[12]....
        /*00d0*/ 	.word	0x000037e0


	//----- nvinfo : EIATTR_VRC_CTA_INIT_COUNT
	.align		4
.L_43:
        /*00d4*/ 	.byte	0x02, 0x4a
        /*00d6*/ 	.byte	0x80
	.zero		1


	//----- nvinfo : EIATTR_SYSCALL_OFFSETS
	.align		4
        /*00d8*/ 	.byte	0x04, 0x46
        /*00da*/ 	.short	(.L_45 - .L_44)


	//   ....[0]....
.L_44:
        /*00dc*/ 	.word	0x00004e40


	//   ....[1]....
        /*00e0*/ 	.word	0x00004f80


	//   ....[2]....
        /*00e4*/ 	.word	0x00005780


	//   ....[3]....
        /*00e8*/ 	.word	0x00006510


	//----- nvinfo : EIATTR_MBARRIER_INSTR_OFFSETS
	.align		4
.L_45:
        /*00ec*/ 	.byte	0x04, 0x39
        /*00ee*/ 	.short	(.L_47 - .L_46)


	//   ....[0]....
.L_46:
        /*00f0*/ 	.word	0x000005b0
        /*00f4*/ 	.word	0x000000ff
        /*00f8*/ 	.word	0x00000000
        /*00fc*/ 	.short	0x0100
        /*00fe*/ 	.byte	0x05
	.zero		1


	//   ....[1]....
        /*0100*/ 	.word	0x000005c0
        /*0104*/ 	.word	0x000000ff
        /*0108*/ 	.word	0x00000018
        /*010c*/ 	.short	0x0100
        /*010e*/ 	.byte	0x05
	.zero		1


	//   ....[2]....
        /*0110*/ 	.word	0x000005d0
        /*0114*/ 	.word	0x000000ff
        /*0118*/ 	.word	0x00000008
        /*011c*/ 	.short	0x0100
        /*011e*/ 	.byte	0x05
	.zero		1


	//   ....[3]....
        /*0120*/ 	.word	0x000005e0
        /*0124*/ 	.word	0x000000ff
        /*0128*/ 	.word	0x00000020
        /*012c*/ 	.short	0x0100
        /*012e*/ 	.byte	0x05
	.zero		1


	//   ....[4]....
        /*0130*/ 	.word	0x000005f0
        /*0134*/ 	.word	0x000000ff
        /*0138*/ 	.word	0x00000010
        /*013c*/ 	.short	0x0100
        /*013e*/ 	.byte	0x05
	.zero		1


	//   ....[5]....
        /*0140*/ 	.word	0x00000600
        /*0144*/ 	.word	0x000000ff
        /*0148*/ 	.word	0x00000028
        /*014c*/ 	.short	0x0100
        /*014e*/ 	.byte	0x05
	.zero		1


	//   ....[6]....
        /*0150*/ 	.word	0x00000730
        /*0154*/ 	.word	0x000000ff
        /*0158*/ 	.word	0x00000030
        /*015c*/ 	.short	0x0100
        /*015e*/ 	.byte	0x07
	.zero		1


	//   ....[7]....
        /*0160*/ 	.word	0x00000740
        /*0164*/ 	.word	0x000000ff
        /*0168*/ 	.word	0x00000040
        /*016c*/ 	.short	0x0100
        /*016e*/ 	.byte	0x07
	.zero		1


	//   ....[8]....
        /*0170*/ 	.word	0x00000750
        /*0174*/ 	.word	0x000000ff
        /*0178*/ 	.word	0x00000038
        /*017c*/ 	.short	0x0100
        /*017e*/ 	.byte	0x07
	.zero		1


	//   ....[9]....
        /*0180*/ 	.word	0x00000760
        /*0184*/ 	.word	0x000000ff
        /*0188*/ 	.word	0x00000048
        /*018c*/ 	.short	0x0100
        /*018e*/ 	.byte	0x07
	.zero		1


	//   ....[10]....
        /*0190*/ 	.word	0x00000850
        /*0194*/ 	.word	0x000000ff
        /*0198*/ 	.word	0x00000050
        /*019c*/ 	.short	0x0100
        /*019e*/ 	.byte	0x05
	.zero		1


	//   ....[11]....
        /*01a0*/ 	.word	0x00000860
        /*01a4*/ 	.word	0x000000ff
        /*01a8*/ 	.word	0x00000058
        /*01ac*/ 	.short	0x0100
        /*01ae*/ 	.byte	0x05
	.zero		1


	//   ....[12]....
        /*01b0*/ 	.word	0x000009a0
        /*01b4*/ 	.word	0x000000ff
        /*01b8*/ 	.word	0x00000060
        /*01bc*/ 	.short	0x0100
        /*01be*/ 	.byte	0x05
	.zero		1


	//   ....[13]....
        /*01c0*/ 	.word	0x000009b0
        /*01c4*/ 	.word	0x000000ff
        /*01c8*/ 	.word	0x00000070
        /*01cc*/ 	.short	0x0100
        /*01ce*/ 	.byte	0x05
	.zero		1


	//   ....[14]....
        /*01d0*/ 	.word	0x000009c0
        /*01d4*/ 	.word	0x000000ff
        /*01d8*/ 	.word	0x00000068
        /*01dc*/ 	.short	0x0100
        /*01de*/ 	.byte	0x05
	.zero		1


	//   ....[15]....
        /*01e0*/ 	.word	0x000009d0
        /*01e4*/ 	.word	0x000000ff
        /*01e8*/ 	.word	0x00000078
        /*01ec*/ 	.short	0x0100
        /*01ee*/ 	.byte	0x05
	.zero		1


	//   ....[16]....
        /*01f0*/ 	.word	0x00000b00
        /*01f4*/ 	.word	0x000000ff
        /*01f8*/ 	.word	0x00000080
        /*01fc*/ 	.short	0x0100
        /*01fe*/ 	.byte	0x07
	.zero		1


	//   ....[17]....
        /*0200*/ 	.word	0x00000b10
        /*0204*/ 	.word	0x000000ff
        /*0208*/ 	.word	0x000000a0
        /*020c*/ 	.short	0x0100
        /*020e*/ 	.byte	0x07
	.zero		1


	//   ....[18]....
        /*0210*/ 	.word	0x00000b20
        /*0214*/ 	.word	0x000000ff
        /*0218*/ 	.word	0x00000088
        /*021c*/ 	.short	0x0100
        /*021e*/ 	.byte	0x07
	.zero		1


	//   ....[19]....
        /*0220*/ 	.word	0x00000b30
        /*0224*/ 	.word	0x000000ff
        /*0228*/ 	.word	0x000000a8
        /*022c*/ 	.short	0x0100
        /*022e*/ 	.byte	0x07
	.zero		1


	//   ....[20]....
        /*0230*/ 	.word	0x00000b40
        /*0234*/ 	.word	0x000000ff
        /*0238*/ 	.word	0x00000090
        /*023c*/ 	.short	0x0100
        /*023e*/ 	.byte	0x07
	.zero		1


	//   ....[21]....
        /*0240*/ 	.word	0x00000b50
        /*0244*/ 	.word	0x000000ff
        /*0248*/ 	.word	0x000000b0
        /*024c*/ 	.short	0x0100
        /*024e*/ 	.byte	0x07
	.zero		1


	//   ....[22]....
        /*0250*/ 	.word	0x00000b60
        /*0254*/ 	.word	0x000000ff
        /*0258*/ 	.word	0x00000098
        /*025c*/ 	.short	0x0100
        /*025e*/ 	.byte	0x07
	.zero		1


	//   ....[23]....
        /*0260*/ 	.word	0x00000b70
        /*0264*/ 	.word	0x000000ff
        /*0268*/ 	.word	0x000000b8
        /*026c*/ 	.short	0x0100
        /*026e*/ 	.byte	0x07
	.zero		1


	//   ....[24]....
        /*0270*/ 	.word	0x00000c60
        /*0274*/ 	.word	0x000000ff
        /*0278*/ 	.word	0x000000c0
        /*027c*/ 	.short	0x0100
        /*027e*/ 	.byte	0x05
	.zero		1


	//   ....[25]....
        /*0280*/ 	.word	0x00000c70
        /*0284*/ 	.word	0x000000ff
        /*0288*/ 	.word	0x000000d0
        /*028c*/ 	.short	0x0100
        /*028e*/ 	.byte	0x05
	.zero		1


	//   ....[26]....
        /*0290*/ 	.word	0x00000c80
        /*0294*/ 	.word	0x000000ff
        /*0298*/ 	.word	0x000000c8
        /*029c*/ 	.short	0x0100
        /*029e*/ 	.byte	0x05
	.zero		1


	//   ....[27]....
        /*02a0*/ 	.word	0x00000c90
        /*02a4*/ 	.word	0x000000ff
        /*02a8*/ 	.word	0x000000d8
        /*02ac*/ 	.short	0x0100
        /*02ae*/ 	.byte	0x05
	.zero		1


	//   ....[28]....
        /*02b0*/ 	.word	0x00001570
        /*02b4*/ 	.word	0x00000003
        /*02b8*/ 	.word	0x000000d0
        /*02bc*/ 	.short	0x010a
        /*02be*/ 	.byte	0xff
	.zero		1


	//   ....[29]....
        /*02c0*/ 	.word	0x000015a0
        /*02c4*/ 	.word	0x00000003
        /*02c8*/ 	.word	0x000000c0
        /*02cc*/ 	.short	0x0101
        /*02ce*/ 	.byte	0xff
	.zero		1


	//   ....[30]....
        /*02d0*/ 	.word	0x00001670
        /*02d4*/ 	.word	0x000000ff
        /*02d8*/ 	.word	0x00000018
        /*02dc*/ 	.short	0x010a
        /*02de*/ 	.byte	0x08
	.zero		1


	//   ....[31]....
        /*02e0*/ 	.word	0x00001710
        /*02e4*/ 	.word	0x000000ff
        /*02e8*/ 	.word	0x00000018
        /*02ec*/ 	.short	0x010a
        /*02ee*/ 	.byte	0x21
	.zero		1


	//   ....[32]....
        /*02f0*/ 	.word	0x00001860
        /*02f4*/ 	.word	0x000000ff
        /*02f8*/ 	.word	0x00000018
        /*02fc*/ 	.short	0x010a
        /*02fe*/ 	.byte	0x08
	.zero		1


	//   ....[33]....
        /*0300*/ 	.word	0x00001970
        /*0304*/ 	.word	0x000000ff
        /*0308*/ 	.word	0x00000058
        /*030c*/ 	.short	0x0101
        /*030e*/ 	.byte	0x04
	.zero		1


	//   ....[34]....
        /*0310*/ 	.word	0x00001990
        /*0314*/ 	.word	0x000000ff
        /*0318*/ 	.word	0x00000018
        /*031c*/ 	.short	0x010a
        /*031e*/ 	.byte	0x08
	.zero		1


	//   ....[35]....
        /*0320*/ 	.word	0x00001a10
        /*0324*/ 	.word	0x000000ff
        /*0328*/ 	.word	0x00000018
        /*032c*/ 	.short	0x010a
        /*032e*/ 	.byte	0x11
	.zero		1


	//   ....[36]....
        /*0330*/ 	.word	0x00001b60
        /*0334*/ 	.word	0x000000ff
        /*0338*/ 	.word	0x00000018
        /*033c*/ 	.short	0x010a
        /*033e*/ 	.byte	0x08
	.zero		1


	//   ....[37]....
        /*0340*/ 	.word	0x00001ca0
        /*0344*/ 	.word	0x00000002
        /*0348*/ 	.word	0x00000060
        /*034c*/ 	.short	0x010a
        /*034e*/ 	.byte	0xff
	.zero		1


	//   ....[38]....
        /*0350*/ 	.word	0x00001d60
        /*0354*/ 	.word	0x00000002
        /*0358*/ 	.word	0x00000000
        /*035c*/ 	.short	0x0101
        /*035e*/ 	.byte	0xff
	.zero		1


	//   ....[39]....
        /*0360*/ 	.word	0x000022c0
        /*0364*/ 	.word	0x000000ff
        /*0368*/ 	.word	0x00000000
        /*036c*/ 	.short	0x010a
        /*036e*/ 	.byte	0x05
	.zero		1


	//   ....[40]....
        /*0370*/ 	.word	0x00002350
        /*0374*/ 	.word	0x000000ff
        /*0378*/ 	.word	0x00000000
        /*037c*/ 	.short	0x010a
        /*037e*/ 	.byte	0x05
	.zero		1


	//   ....[41]....
        /*0380*/ 	.word	0x000023f0
        /*0384*/ 	.word	0x00000000
        /*0388*/ 	.word	0x00000000
        /*038c*/ 	.short	0x010a
        /*038e*/ 	.byte	0xff
	.zero		1


	//   ....[42]....
        /*0390*/ 	.word	0x00002510
        /*0394*/ 	.word	0x00000000
        /*0398*/ 	.word	0x000000c0
        /*039c*/ 	.short	0x010a
        /*039e*/ 	.byte	0xff
	.zero		1


	//   ....[43]....
        /*03a0*/ 	.word	0x00002570
        /*03a4*/ 	.word	0x00000004
        /*03a8*/ 	.word	0x00000000
        /*03ac*/ 	.short	0x0101
        /*03ae*/ 	.byte	0xff
	.zero		1


	//   ....[44]....
        /*03b0*/ 	.word	0x00002590
        /*03b4*/ 	.word	0x000000ff
        /*03b8*/ 	.word	0x00000070
        /*03bc*/ 	.short	0x010a
        /*03be*/ 	.byte	0x05
	.zero		1


	//   ....[45]....
        /*03c0*/ 	.word	0x000026b0
        /*03c4*/ 	.word	0x00000000
        /*03c8*/ 	.word	0x00000060
        /*03cc*/ 	.short	0x010a
        /*03ce*/ 	.byte	0xff
	.zero		1


	//   ....[46]....
        /*03d0*/ 	.word	0x000027c0
        /*03d4*/ 	.word	0x00000000
        /*03d8*/ 	.word	0x00000000
        /*03dc*/ 	.short	0x0101
        /*03de*/ 	.byte	0xff
	.zero		1


	//   ....[47]....
        /*03e0*/ 	.word	0x00002850
        /*03e4*/ 	.word	0x000000ff
        /*03e8*/ 	.word	0x00000070
        /*03ec*/ 	.short	0x0106
        /*03ee*/ 	.byte	0x05
	.zero		1


	//   ....[48]....
        /*03f0*/ 	.word	0x00002870
        /*03f4*/ 	.word	0x000000ff
        /*03f8*/ 	.word	0x00000070
        /*03fc*/ 	.short	0x010a
        /*03fe*/ 	.byte	0x05
	.zero		1


	//   ....[49]....
        /*0400*/ 	.word	0x00002900
        /*0404*/ 	.word	0x000000ff
        /*0408*/ 	.word	0x00000070
        /*040c*/ 	.short	0x0106
        /*040e*/ 	.byte	0x04
	.zero		1


	//   ....[50]....
        /*0410*/ 	.word	0x00002940
        /*0414*/ 	.word	0x00000000
        /*0418*/ 	.word	0x00000070
        /*041c*/ 	.short	0x010a
        /*041e*/ 	.byte	0xff
	.zero		1


	//   ....[51]....
        /*0420*/ 	.word	0x00002e40
        /*0424*/ 	.word	0x00000000
        /*0428*/ 	.word	0x00000060
        /*042c*/ 	.short	0x010a
        /*042e*/ 	.byte	0xff
	.zero		1


	//   ....[52]....
        /*0430*/ 	.word	0x00002f40
        /*0434*/ 	.word	0x00000003
        /*0438*/ 	.word	0x00000000
        /*043c*/ 	.short	0x0101
        /*043e*/ 	.byte	0xff
	.zero		1


	//   ....[53]....
        /*0440*/ 	.word	0x00002f50
        /*0444*/ 	.word	0x000000ff
        /*0448*/ 	.word	0x00000000
        /*044c*/ 	.short	0x010a
        /*044e*/ 	.byte	0x04
	.zero		1


	//   ....[54]....
        /*0450*/ 	.word	0x00002fd0
        /*0454*/ 	.word	0x000000ff
        /*0458*/ 	.word	0x000000a0
        /*045c*/ 	.short	0x010a
        /*045e*/ 	.byte	0x08
	.zero		1


	//   ....[55]....
        /*0460*/ 	.word	0x000030b0
        /*0464*/ 	.word	0x000000ff
        /*0468*/ 	.word	0x00000000
        /*046c*/ 	.short	0x010a
        /*046e*/ 	.byte	0x07
	.zero		1


	//   ....[56]....
        /*0470*/ 	.word	0x000031f0
        /*0474*/ 	.word	0x000000ff
        /*0478*/ 	.word	0x00000000
        /*047c*/ 	.short	0x010a
        /*047e*/ 	.byte	0x04
	.zero		1


	//   ....[57]....
        /*0480*/ 	.word	0x000033e0
        /*0484*/ 	.word	0x000000ff
        /*0488*/ 	.word	0x00000000
        /*048c*/ 	.short	0x010a
        /*048e*/ 	.byte	0x05
	.zero		1


	//   ....[58]....
        /*0490*/ 	.word	0x00003470
        /*0494*/ 	.word	0x000000ff
        /*0498*/ 	.word	0x00000000
        /*049c*/ 	.short	0x010a
        /*049e*/ 	.byte	0x05
	.zero		1


	//   ....[59]....
        /*04a0*/ 	.word	0x00003500
        /*04a4*/ 	.word	0x000000ff
        /*04a8*/ 	.word	0x00000000
        /*04ac*/ 	.short	0x010a
        /*04ae*/ 	.byte	0x05
	.zero		1


	//   ....[60]....
        /*04b0*/ 	.word	0x00003590
        /*04b4*/ 	.word	0x000000ff
        /*04b8*/ 	.word	0x00000000
        /*04bc*/ 	.short	0x010a
        /*04be*/ 	.byte	0x07
	.zero		1


	//   ....[61]....
        /*04c0*/ 	.word	0x000039f0
        /*04c4*/ 	.word	0x00000000
        /*04c8*/ 	.word	0x00000060
        /*04cc*/ 	.short	0x010a
        /*04ce*/ 	.byte	0xff
	.zero		1


	//   ....[62]....
        /*04d0*/ 	.word	0x00003ab0
        /*04d4*/ 	.word	0x00000000
        /*04d8*/ 	.word	0x00000000
        /*04dc*/ 	.short	0x0101
        /*04de*/ 	.byte	0xff
	.zero		1


	//   ....[63]....
        /*04e0*/ 	.word	0x00003dd0
        /*04e4*/ 	.word	0x000000ff
        /*04e8*/ 	.word	0x00000058
        /*04ec*/ 	.short	0x010a
        /*04ee*/ 	.byte	0x07
	.zero		1


	//   ....[64]....
        /*04f0*/ 	.word	0x00003fc0
        /*04f4*/ 	.word	0x000000ff
        /*04f8*/ 	.word	0x00000040
        /*04fc*/ 	.short	0x010a
        /*04fe*/ 	.byte	0x07
	.zero		1


	//   ....[65]....
        /*0500*/ 	.word	0x00004190
        /*0504*/ 	.word	0x000000ff
        /*0508*/ 	.word	0x00000030
        /*050c*/ 	.short	0x010b
        /*050e*/ 	.byte	0x07
	.zero		1


	//   ....[66]....
        /*0510*/ 	.word	0x00004200
        /*0514*/ 	.word	0x000000ff
        /*0518*/ 	.word	0x00000000
        /*051c*/ 	.short	0x0101
        /*051e*/ 	.byte	0x08
	.zero		1


	//   ....[67]....
        /*0520*/ 	.word	0x00004230
        /*0524*/ 	.word	0x000000ff
        /*0528*/ 	.word	0x00000048
        /*052c*/ 	.short	0x010a
        /*052e*/ 	.byte	0x07
	.zero		1


	//   ....[68]....
        /*0530*/ 	.word	0x00004440
        /*0534*/ 	.word	0x000000ff
        /*0538*/ 	.word	0x00000038
        /*053c*/ 	.short	0x010b
        /*053e*/ 	.byte	0x07
	.zero		1


	//   ....[69]....
        /*0540*/ 	.word	0x00004460
        /*0544*/ 	.word	0x000000ff
        /*0548*/ 	.word	0x00000000
        /*054c*/ 	.short	0x0101
        /*054e*/ 	.byte	0x0d
	.zero		1


	//   ....[70]....
        /*0550*/ 	.word	0x00004490
        /*0554*/ 	.word	0x000000ff
        /*0558*/ 	.word	0x00000040
        /*055c*/ 	.short	0x010a
        /*055e*/ 	.byte	0x07
	.zero		1


	//   ....[71]....
        /*0560*/ 	.word	0x000044d0
        /*0564*/ 	.word	0x00000000
        /*0568*/ 	.word	0x00000048
        /*056c*/ 	.short	0x010a
        /*056e*/ 	.byte	0xff
	.zero		1


	//   ....[72]....
        /*0570*/ 	.word	0x00004810
        /*0574*/ 	.word	0x00000000
        /*0578*/ 	.word	0x00000060
        /*057c*/ 	.short	0x010a
        /*057e*/ 	.byte	0xff
	.zero		1


	//   ....[73]....
        /*0580*/ 	.word	0x00004920
        /*0584*/ 	.word	0x00000000
        /*0588*/ 	.word	0x00000000
        /*058c*/ 	.short	0x0101
        /*058e*/ 	.byte	0xff
	.zero		1


	//   ....[74]....
        /*0590*/ 	.word	0x00005370
        /*0594*/ 	.word	0x00000000
        /*0598*/ 	.word	0x00000030
        /*059c*/ 	.short	0x010a
        /*059e*/ 	.byte	0xff
	.zero		1


	//   ....[75]....
        /*05a0*/ 	.word	0x000053e0
        /*05a4*/ 	.word	0x00000071
        /*05a8*/ 	.word	0x00000080
        /*05ac*/ 	.short	0x010a
        /*05ae*/ 	.byte	0xff
	.zero		1


	//   ....[76]....
        /*05b0*/ 	.word	0x000054c0
        /*05b4*/ 	.word	0x00000000
        /*05b8*/ 	.word	0x00000030
        /*05bc*/ 	.short	0x010a
        /*05be*/ 	.byte	0xff
	.zero		1


	//   ....[77]....
        /*05c0*/ 	.word	0x00005600
        /*05c4*/ 	.word	0x00000000
        /*05c8*/ 	.word	0x00000000
        /*05cc*/ 	.short	0x0101
        /*05ce*/ 	.byte	0xff
	.zero		1


	//   ....[78]....
        /*05d0*/ 	.word	0x00005660
        /*05d4*/ 	.word	0x00000071
        /*05d8*/ 	.word	0x00000080
        /*05dc*/ 	.short	0x010a
        /*05de*/ 	.byte	0xff
	.zero		1


	//   ....[79]....
        /*05e0*/ 	.word	0x000061b0
        /*05e4*/ 	.word	0x00000020
        /*05e8*/ 	.word	0x00000030
        /*05ec*/ 	.short	0x010a
        /*05ee*/ 	.byte	0xff
	.zero		1


	//   ....[80]....
        /*05f0*/ 	.word	0x00006270
        /*05f4*/ 	.word	0x00000020
        /*05f8*/ 	.word	0x00000030
        /*05fc*/ 	.short	0x010a
        /*05fe*/ 	.byte	0xff
	.zero		1


	//   ....[81]....
        /*0600*/ 	.word	0x00006390
        /*0604*/ 	.word	0x00000003
        /*0608*/ 	.word	0x00000000
        /*060c*/ 	.short	0x0101
        /*060e*/ 	.byte	0xff
	.zero		1


	//   ....[82]....
        /*0610*/ 	.word	0x000067d0
        /*0614*/ 	.word	0x000000ff
        /*0618*/ 	.word	0x00000000
        /*061c*/ 	.short	0x0101
        /*061e*/ 	.byte	0x05
	.zero		1


	//   ....[83]....
        /*0620*/ 	.word	0x00007010
        /*0624*/ 	.word	0x00000003
        /*0628*/ 	.word	0x000000d0
        /*062c*/ 	.short	0x010a
        /*062e*/ 	.byte	0xff
	.zero		1


	//   ....[84]....
        /*0630*/ 	.word	0x00007070
        /*0634*/ 	.word	0x00000002
        /*0638*/ 	.word	0x00000018
        /*063c*/ 	.short	0x010a
        /*063e*/ 	.byte	0xff
	.zero		1


	//   ....[85]....
        /*0640*/ 	.word	0x000070d0
        /*0644*/ 	.word	0x00000002
        /*0648*/ 	.word	0x00000018
        /*064c*/ 	.short	0x010a
        /*064e*/ 	.byte	0xff
	.zero		1


	//   ....[86]....
        /*0650*/ 	.word	0x00007120
        /*0654*/ 	.word	0x00000002
        /*0658*/ 	.word	0x00000060
        /*065c*/ 	.short	0x010a
        /*065e*/ 	.byte	0xff
	.zero		1


	//   ....[87]....
        /*0660*/ 	.word	0x00007180
        /*0664*/ 	.word	0x00000000
        /*0668*/ 	.word	0x00000000
        /*066c*/ 	.short	0x010a
        /*066e*/ 	.byte	0xff
	.zero		1


	//   ....[88]....
        /*0670*/ 	.word	0x000071e0
        /*0674*/ 	.word	0x00000000
        /*0678*/ 	.word	0x00000000
        /*067c*/ 	.short	0x010a
        /*067e*/ 	.byte	0xff
	.zero		1


	//   ....[89]....
        /*0680*/ 	.word	0x00007230
        /*0684*/ 	.word	0x00000000
        /*0688*/ 	.word	0x000000c0
        /*068c*/ 	.short	0x010a
        /*068e*/ 	.byte	0xff
	.zero		1


	//   ....[90]....
        /*0690*/ 	.word	0x00007290
        /*0694*/ 	.word	0x00000000
        /*0698*/ 	.word	0x00000070
        /*069c*/ 	.short	0x010a
        /*069e*/ 	.byte	0xff
	.zero		1


	//   ....[91]....
        /*06a0*/ 	.word	0x000072e0
        /*06a4*/ 	.word	0x00000000
        /*06a8*/ 	.word	0x00000060
        /*06ac*/ 	.short	0x010a
        /*06ae*/ 	.byte	0xff
	.zero		1


	//   ....[92]....
        /*06b0*/ 	.word	0x00007340
        /*06b4*/ 	.word	0x00000000
        /*06b8*/ 	.word	0x00000070
        /*06bc*/ 	.short	0x010a
        /*06be*/ 	.byte	0xff
	.zero		1


	//   ....[93]....
        /*06c0*/ 	.word	0x00007390
        /*06c4*/ 	.word	0x00000000
        /*06c8*/ 	.word	0x00000060
        /*06cc*/ 	.short	0x010a
        /*06ce*/ 	.byte	0xff
	.zero		1


	//   ....[94]....
        /*06d0*/ 	.word	0x000073f0
        /*06d4*/ 	.word	0x00000003
        /*06d8*/ 	.word	0x000000a0
        /*06dc*/ 	.short	0x010a
        /*06de*/ 	.byte	0xff
	.zero		1


	//   ....[95]....
        /*06e0*/ 	.word	0x00007450
        /*06e4*/ 	.word	0x00000000
        /*06e8*/ 	.word	0x00000000
        /*06ec*/ 	.short	0x010a
        /*06ee*/ 	.byte	0xff
	.zero		1


	//   ....[96]....
        /*06f0*/ 	.word	0x000074b0
        /*06f4*/ 	.word	0x00000000
        /*06f8*/ 	.word	0x00000000
        /*06fc*/ 	.short	0x010a
        /*06fe*/ 	.byte	0xff
	.zero		1


	//   ....[97]....
        /*0700*/ 	.word	0x00007510
        /*0704*/ 	.word	0x00000000
        /*0708*/ 	.word	0x00000000
        /*070c*/ 	.short	0x010a
        /*070e*/ 	.byte	0xff
	.zero		1


	//   ....[98]....
        /*0710*/ 	.word	0x00007570
        /*0714*/ 	.word	0x00000000
        /*0718*/ 	.word	0x00000000
        /*071c*/ 	.short	0x010a
        /*071e*/ 	.byte	0xff
	.zero		1


	//   ....[99]....
        /*0720*/ 	.word	0x000075d0
        /*0724*/ 	.word	0x00000000
        /*0728*/ 	.word	0x00000000
        /*072c*/ 	.short	0x010a
        /*072e*/ 	.byte	0xff
	.zero		1


	//   ....[100]....
        /*0730*/ 	.word	0x00007620
        /*0734*/ 	.word	0x00000000
        /*0738*/ 	.word	0x00000060
        /*073c*/ 	.short	0x010a
        /*073e*/ 	.byte	0xff
	.zero		1


	//   ....[101]....
        /*0740*/ 	.word	0x00007680
        /*0744*/ 	.word	0x00000000
        /*0748*/ 	.word	0x00000058
        /*074c*/ 	.short	0x010a
        /*074e*/ 	.byte	0xff
	.zero		1


	//   ....[102]....
        /*0750*/ 	.word	0x000076e0
        /*0754*/ 	.word	0x00000003
        /*0758*/ 	.word	0x00000040
        /*075c*/ 	.short	0x010a
        /*075e*/ 	.byte	0xff
	.zero		1


	//   ....[103]....
        /*0760*/ 	.word	0x00007740
        /*0764*/ 	.word	0x00000003
        /*0768*/ 	.word	0x00000048
        /*076c*/ 	.short	0x010a
        /*076e*/ 	.byte	0xff
	.zero		1


	//   ....[104]....
        /*0770*/ 	.word	0x000077a0
        /*0774*/ 	.word	0x00000000
        /*0778*/ 	.word	0x00000040
        /*077c*/ 	.short	0x010a
        /*077e*/ 	.byte	0xff
	.zero		1


	//   ....[105]....
        /*0780*/ 	.word	0x000077f0
        /*0784*/ 	.word	0x00000000
        /*0788*/ 	.word	0x00000060
        /*078c*/ 	.short	0x010a
        /*078e*/ 	.byte	0xff
	.zero		1


	//   ....[106]....
        /*0790*/ 	.word	0x00007840
        /*0794*/ 	.word	0x00000000
        /*0798*/ 	.word	0x00000030
        /*079c*/ 	.short	0x010a
        /*079e*/ 	.byte	0xff
	.zero		1


	//   ....[107]....
        /*07a0*/ 	.word	0x00007890
        /*07a4*/ 	.word	0x00000071
        /*07a8*/ 	.word	0x00000080
        /*07ac*/ 	.short	0x010a
        /*07ae*/ 	.byte	0xff
	.zero		1


	//   ....[108]....
        /*07b0*/ 	.word	0x000078e0
        /*07b4*/ 	.word	0x00000020
        /*07b8*/ 	.word	0x00000030
        /*07bc*/ 	.short	0x010a
        /*07be*/ 	.byte	0xff
	.zero		1


	//----- nvinfo : EIATTR_NUM_MBARRIERS
	.align		4
.L_47:
        /*07c0*/ 	.byte	0x03, 0x38
        /*07c2*/ 	.short	0x001c


	//----- nvinfo : EIATTR_EXIT_INSTR_OFFSETS
	.align		4
        /*07c4*/ 	.byte	0x04, 0x1c
        /*07c6*/ 	.short	(.L_49 - .L_48)


	//   ....[0]....
.L_48:
        /*07c8*/ 	.word	0x00002420


	//   ....[1]....
        /*07cc*/ 	.word	0x00002910


	//   ....[2]....
        /*07d0*/ 	.word	0x00002970


	//   ....[3]....
        /*07d4*/ 	.word	0x000037f0


	//   ....[4]....
        /*07d8*/ 	.word	0x00004500


	//   ....[5]....
        /*07dc*/ 	.word	0x00004540


	//   ....[6]....
        /*07e0*/ 	.word	0x00007000


	//----- nvinfo : EIATTR_MAX_THREADS
	.align		4
.L_49:
        /*07e4*/ 	.byte	0x04, 0x05
        /*07e6*/ 	.short	(.L_51 - .L_50)
.L_50:
        /*07e8*/ 	.word	0x00000100
        /*07ec*/ 	.word	0x00000001
        /*07f0*/ 	.word	0x00000001


	//----- nvinfo : EIATTR_CRS_STACK_SIZE
	.align		4
.L_51:
        /*07f4*/ 	.byte	0x04, 0x1e
        /*07f6*/ 	.short	(.L_53 - .L_52)
.L_52:
        /*07f8*/ 	.word	0x00000000


	//----- nvinfo : EIATTR_CBANK_PARAM_SIZE
	.align		4
.L_53:
        /*07fc*/ 	.byte	0x03, 0x19
        /*07fe*/ 	.short	0x0800


	//----- nvinfo : EIATTR_PARAM_CBANK
	.align		4
        /*0800*/ 	.byte	0x04, 0x0a
        /*0802*/ 	.short	(.L_55 - .L_54)
	.align		4
.L_54:
        /*0804*/ 	.word	index@(.nv.constant0._ZN7cutlass13device_kernelINS_4gemm6kernel13GemmUniversalIN4cute5tupleIJiiiiEEENS1_10collective13CollectiveMmaINS1_35MainloopSm100TmaUmmaWarpSpecializedILi3ELi2ELi4ENS5_IJNS4_1CILi1EEESB_SB_EEEEENS5_IJNSA_ILi64EEENSA_ILi128EEESE_EEENS_12float_e5m2_tENS5_IJlSB_lEEESH_SI_NS4_8TiledMMAINS4_8MMA_AtomIJNS4_10MMA_TraitsINS4_19SM100_MMA_F8F6F4_SSEJSH_SH_fSE_SF_NS4_17integral_constantINS4_4UMMA5MajorELSP_0EEESQ_NSN_INSO_7ScaleInELSR_0EEESS_EEEEEENS4_6LayoutISC_NS5_IJNSA_ILi0EEESW_SW_EEEEENS5_IJNS4_10UnderscoreESZ_SZ_EEEEENS4_13SM90_TMA_LOADENS4_14ComposedLayoutINS4_7SwizzleILi2ELi4ELi3EEENS4_18smem_ptr_flag_bitsILi8EEENSV_INS5_IJNSA_ILi8EEESE_EEENS5_IJSE_SB_EEEEEEEvNS4_8identityES12_S1C_vS1D_EENS_8epilogue10collective18CollectiveEpilogueINS1F_23Sm100TmaWarpSpecializedILi2ELi2ELi32ELb0ELb0EEEJSG_NS5_IJNSV_ISE_SB_EES1K_EEESH_SI_SH_SI_NS1F_6fusion15FusionCallbacksIS1J_NS1M_17LinearCombinationISH_fSH_fLNS_15FloatRoundStyleE2EEESG_S1L_JEEENS4_5SM1004TMEM4LOAD26SM100_TMEM_LOAD_16dp32b32xES12_S1C_NS4_39AutoVectorizingCopyWithAssumedAlignmentILi128EEENS4_14SM90_TMA_STOREES1C_S1X_S1X_EEEvvEEEEvNT_6ParamsE)
        /*0808*/ 	.short	0x0380
        /*080a*/ 	.short	0x0800


	//----- nvinfo : EIATTR_SW_WAR
	.align		4
.L_55:
        /*080c*/ 	.byte	0x04, 0x36
        /*080e*/ 	.short	(.L_57 - .L_56)
.L_56:
        /*0810*/ 	.word	0x00000008
.L_57:


//--------------------- .nv.callgraph             --------------------------
	.section	.nv.callgraph,"",@"SHT_CUDA_CALLGRAPH"
	.align	4
	.sectionentsize	8
	.align		4
        /*0000*/ 	.word	0x00000000
	.align		4
        /*0004*/ 	.word	0xffffffff
	.align		4
        /*0008*/ 	.word	index@(_ZN7cutlass13device_kernelINS_4gemm6kernel13GemmUniversalIN4cute5tupleIJiiiiEEENS1_10collective13CollectiveMmaINS1_35MainloopSm100TmaUmmaWarpSpecializedILi3ELi2ELi4ENS5_IJNS4_1CILi1EEESB_SB_EEEEENS5_IJNSA_ILi64EEENSA_ILi128EEESE_EEENS_12float_e5m2_tENS5_IJlSB_lEEESH_SI_NS4_8TiledMMAINS4_8MMA_AtomIJNS4_10MMA_TraitsINS4_19SM100_MMA_F8F6F4_SSEJSH_SH_fSE_SF_NS4_17integral_constantINS4_4UMMA5MajorELSP_0EEESQ_NSN_INSO_7ScaleInELSR_0EEESS_EEEEEENS4_6LayoutISC_NS5_IJNSA_ILi0EEESW_SW_EEEEENS5_IJNS4_10UnderscoreESZ_SZ_EEEEENS4_13SM90_TMA_LOADENS4_14ComposedLayoutINS4_7SwizzleILi2ELi4ELi3EEENS4_18smem_ptr_flag_bitsILi8EEENSV_INS5_IJNSA_ILi8EEESE_EEENS5_IJSE_SB_EEEEEEEvNS4_8identityES12_S1C_vS1D_EENS_8epilogue10collective18CollectiveEpilogueINS1F_23Sm100TmaWarpSpecializedILi2ELi2ELi32ELb0ELb0EEEJSG_NS5_IJNSV_ISE_SB_EES1K_EEESH_SI_SH_SI_NS1F_6fusion15FusionCallbacksIS1J_NS1M_17LinearCombinationISH_fSH_fLNS_15FloatRoundStyleE2EEESG_S1L_JEEENS4_5SM1004TMEM4LOAD26SM100_TMEM_LOAD_16dp32b32xES12_S1C_NS4_39AutoVectorizingCopyWithAssumedAlignmentILi128EEENS4_14SM90_TMA_STOREES1C_S1X_S1X_EEEvvEEEEvNT_6ParamsE)
	.align		4
        /*000c*/ 	.word	index@(__assertfail)
	.align		4
        /*0010*/ 	.word	0x00000000
	.align		4
        /*0014*/ 	.word	0xfffffffe
	.align		4
        /*0018*/ 	.word	0x00000000
	.align		4
        /*001c*/ 	.word	0xfffffffd
	.align		4
        /*0020*/ 	.word	0x00000000
	.align		4
        /*0024*/ 	.word	0xfffffffc


//--------------------- .nv.constant4             --------------------------
	.section	.nv.constant4,"a",@progbits
	.align	8
	.align		8
.nv.constant4:
        /*0000*/ 	.dword	__assertfail
	.align		8
        /*0008*/ 	.dword	__unnamed_1
	.align		8
        /*0010*/ 	.dword	__unnamed_2
	.align		8
        /*0018*/ 	.dword	_ZN40_INTERNAL_cba40177_4_k_cu_7509acc0_262024cuda3std3__45__cpo5beginE
	.align		8
        /*0020*/ 	.dword	_ZN40_INTERNAL_cba40177_4_k_cu_7509acc0_262024cuda3std3__45__cpo3endE
	.align		8
        /*0028*/ 	.dword	_ZN40_INTERNAL_cba40177_4_k_cu_7509acc0_262024cuda3std3__45__cpo6cbeginE
	.align		8
        /*0030*/ 	.dword	_ZN40_INTERNAL_cba40177_4_k_cu_7509acc0_262024cuda3std3__45__cpo4cendE
	.align		8
        /*0038*/ 	.dword	_ZN40_INTERNAL_cba40177_4_k_cu_7509acc0_262024cuda3std3__442_GLOBAL__N__cba40177_4_k_cu_7509acc0_262026ignoreE
	.align		8
        /*0040*/ 	.dword	_ZN40_INTERNAL_cba40177_4_k_cu_7509acc0_262024cuda3std3__419piecewise_constructE
	.align		8
        /*0048*/ 	.dword	_ZN40_INTERNAL_cba40177_4_k_cu_7509acc0_262024cuda3std3__48in_placeE
	.align		8
        /*0050*/ 	.dword	_ZN40_INTERNAL_cba40177_4_k_cu_7509acc0_262024cuda3std6ranges3__45__cpo4swapE
	.align		8
        /*0058*/ 	.dword	_ZN40_INTERNAL_cba40177_4_k_cu_7509acc0_262024cuda3std6ranges3__45__cpo9iter_moveE
	.align		8
        /*0060*/ 	.dword	_ZN40_INTERNAL_cba40177_4_k_cu_7509acc0_262024cute7productE
	.align		8
        /*0068*/ 	.dword	_ZN40_INTERNAL_cba40177_4_k_cu_7509acc0_262024cute1_E
	.align		8
        /*0070*/ 	.dword	$str$25
	.align		8
        /*0078*/ 	.dword	$str$26
	.align		8
        /*0080*/ 	.dword	$str$27
	.align		8
        /*0088*/ 	.dword	$str$28


//--------------------- .text._ZN7cutlass13device_kernelINS_4gemm6kernel13GemmUniversalIN4cute5tupleIJiiiiEEENS1_10collective13CollectiveMmaINS1_35MainloopSm100TmaUmmaWarpSpecializedILi3ELi2ELi4ENS5_IJNS4_1CILi1EEESB_SB_EEEEENS5_IJNSA_ILi64EEENSA_ILi128EEESE_EEENS_12float_e5m2_tENS5_IJlSB_lEEESH_SI_NS4_8TiledMMAINS4_8MMA_AtomIJNS4_10MMA_TraitsINS4_19SM100_MMA_F8F6F4_SSEJSH_SH_fSE_SF_NS4_17integral_constantINS4_4UMMA5MajorELSP_0EEESQ_NSN_INSO_7ScaleInELSR_0EEESS_EEEEEENS4_6LayoutISC_NS5_IJNSA_ILi0EEESW_SW_EEEEENS5_IJNS4_10UnderscoreESZ_SZ_EEEEENS4_13SM90_TMA_LOADENS4_14ComposedLayoutINS4_7SwizzleILi2ELi4ELi3EEENS4_18smem_ptr_flag_bitsILi8EEENSV_INS5_IJNSA_ILi8EEESE_EEENS5_IJSE_SB_EEEEEEEvNS4_8identityES12_S1C_vS1D_EENS_8epilogue10collective18CollectiveEpilogueINS1F_23Sm100TmaWarpSpecializedILi2ELi2ELi32ELb0ELb0EEEJSG_NS5_IJNSV_ISE_SB_EES1K_EEESH_SI_SH_SI_NS1F_6fusion15FusionCallbacksIS1J_NS1M_17LinearCombinationISH_fSH_fLNS_15FloatRoundStyleE2EEESG_S1L_JEEENS4_5SM1004TMEM4LOAD26SM100_TMEM_LOAD_16dp32b32xES12_S1C_NS4_39AutoVectorizingCopyWithAssumedAlignmentILi128EEENS4_14SM90_TMA_STOREES1C_S1X_S1X_EEEvvEEEEvNT_6ParamsE --------------------------
	.section	.text._ZN7cutlass13device_kernelINS_4gemm6kernel13GemmUniversalIN4cute5tupleIJiiiiEEENS1_10collective13CollectiveMmaINS1_35MainloopSm100TmaUmmaWarpSpecializedILi3ELi2ELi4ENS5_IJNS4_1CILi1EEESB_SB_EEEEENS5_IJNSA_ILi64EEENSA_ILi128EEESE_EEENS_12float_e5m2_tENS5_IJlSB_lEEESH_SI_NS4_8TiledMMAINS4_8MMA_AtomIJNS4_10MMA_TraitsINS4_19SM100_MMA_F8F6F4_SSEJSH_SH_fSE_SF_NS4_17integral_constantINS4_4UMMA5MajorELSP_0EEESQ_NSN_INSO_7ScaleInELSR_0EEESS_EEEEEENS4_6LayoutISC_NS5_IJNSA_ILi0EEESW_SW_EEEEENS5_IJNS4_10UnderscoreESZ_SZ_EEEEENS4_13SM90_TMA_LOADENS4_14ComposedLayoutINS4_7SwizzleILi2ELi4ELi3EEENS4_18smem_ptr_flag_bitsILi8EEENSV_INS5_IJNSA_ILi8EEESE_EEENS5_IJSE_SB_EEEEEEEvNS4_8identityES12_S1C_vS1D_EENS_8epilogue10collective18CollectiveEpilogueINS1F_23Sm100TmaWarpSpecializedILi2ELi2ELi32ELb0ELb0EEEJSG_NS5_IJNSV_ISE_SB_EES1K_EEESH_SI_SH_SI_NS1F_6fusion15FusionCallbacksIS1J_NS1M_17LinearCombinationISH_fSH_fLNS_15FloatRoundStyleE2EEESG_S1L_JEEENS4_5SM1004TMEM4LOAD26SM100_TMEM_LOAD_16dp32b32xES12_S1C_NS4_39AutoVectorizingCopyWithAssumedAlignmentILi128EEENS4_14SM90_TMA_STOREES1C_S1X_S1X_EEEvvEEEEvNT_6ParamsE,"ax",@progbits
	.align	128
.text._ZN7cutlass13device_kernelINS_4gemm6kernel13GemmUniversalIN4cute5tupleIJiiiiEEENS1_10collective13CollectiveMmaINS1_35MainloopSm100TmaUmmaWarpSpecializedILi3ELi2ELi4ENS5_IJNS4_1CILi1EEESB_SB_EEEEENS5_IJNSA_ILi64EEENSA_ILi128EEESE_EEENS_12float_e5m2_tENS5_IJlSB_lEEESH_SI_NS4_8TiledMMAINS4_8MMA_AtomIJNS4_10MMA_TraitsINS4_19SM100_MMA_F8F6F4_SSEJSH_SH_fSE_SF_NS4_17integral_constantINS4_4UMMA5MajorELSP_0EEESQ_NSN_INSO_7ScaleInELSR_0EEESS_EEEEEENS4_6LayoutISC_NS5_IJNSA_ILi0EEESW_SW_EEEEENS5_IJNS4_10UnderscoreESZ_SZ_EEEEENS4_13SM90_TMA_LOADENS4_14ComposedLayoutINS4_7SwizzleILi2ELi4ELi3EEENS4_18smem_ptr_flag_bitsILi8EEENSV_INS5_IJNSA_ILi8EEESE_EEENS5_IJSE_SB_EEEEEEEvNS4_8identityES12_S1C_vS1D_EENS_8epilogue10collective18CollectiveEpilogueINS1F_23Sm100TmaWarpSpecializedILi2ELi2ELi32ELb0ELb0EEEJSG_NS5_IJNSV_ISE_SB_EES1K_EEESH_SI_SH_SI_NS1F_6fusion15FusionCallbacksIS1J_NS1M_17LinearCombinationISH_fSH_fLNS_15FloatRoundStyleE2EEESG_S1L_JEEENS4_5SM1004TMEM4LOAD26SM100_TMEM_LOAD_16dp32b32xES12_S1C_NS4_39AutoVectorizingCopyWithAssumedAlignmentILi128EEENS4_14SM90_TMA_STOREES1C_S1X_S1X_EEEvvEEEEvNT_6ParamsE:
        .type           _ZN7cutlass13device_kernelINS_4gemm6kernel13GemmUniversalIN4cute5tupleIJiiiiEEENS1_10collective13CollectiveMmaINS1_35MainloopSm100TmaUmmaWarpSpecializedILi3ELi2ELi4ENS5_IJNS4_1CILi1EEESB_SB_EEEEENS5_IJNSA_ILi64EEENSA_ILi128EEESE_EEENS_12float_e5m2_tENS5_IJlSB_lEEESH_SI_NS4_8TiledMMAINS4_8MMA_AtomIJNS4_10MMA_TraitsINS4_19SM100_MMA_F8F6F4_SSEJSH_SH_fSE_SF_NS4_17integral_constantINS4_4UMMA5MajorELSP_0EEESQ_NSN_INSO_7ScaleInELSR_0EEESS_EEEEEENS4_6LayoutISC_NS5_IJNSA_ILi0EEESW_SW_EEEEENS5_IJNS4_10UnderscoreESZ_SZ_EEEEENS4_13SM90_TMA_LOADENS4_14ComposedLayoutINS4_7SwizzleILi2ELi4ELi3EEENS4_18smem_ptr_flag_bitsILi8EEENSV_INS5_IJNSA_ILi8EEESE_EEENS5_IJSE_SB_EEEEEEEvNS4_8identityES12_S1C_vS1D_EENS_8epilogue10collective18CollectiveEpilogueINS1F_23Sm100TmaWarpSpecializedILi2ELi2ELi32ELb0ELb0EEEJSG_NS5_IJNSV_ISE_SB_EES1K_EEESH_SI_SH_SI_NS1F_6fusion15FusionCallbacksIS1J_NS1M_17LinearCombinationISH_fSH_fLNS_15FloatRoundStyleE2EEESG_S1L_JEEENS4_5SM1004TMEM4LOAD26SM100_TMEM_LOAD_16dp32b32xES12_S1C_NS4_39AutoVectorizingCopyWithAssumedAlignmentILi128EEENS4_14SM90_TMA_STOREES1C_S1X_S1X_EEEvvEEEEvNT_6ParamsE,@function
        .size           _ZN7cutlass13device_kernelINS_4gemm6kernel13GemmUniversalIN4cute5tupleIJiiiiEEENS1_10collective13CollectiveMmaINS1_35MainloopSm100TmaUmmaWarpSpecializedILi3ELi2ELi4ENS5_IJNS4_1CILi1EEESB_SB_EEEEENS5_IJNSA_ILi64EEENSA_ILi128EEESE_EEENS_12float_e5m2_tENS5_IJlSB_lEEESH_SI_NS4_8TiledMMAINS4_8MMA_AtomIJNS4_10MMA_TraitsINS4_19SM100_MMA_F8F6F4_SSEJSH_SH_fSE_SF_NS4_17integral_constantINS4_4UMMA5MajorELSP_0EEESQ_NSN_INSO_7ScaleInELSR_0EEESS_EEEEEENS4_6LayoutISC_NS5_IJNSA_ILi0EEESW_SW_EEEEENS5_IJNS4_10UnderscoreESZ_SZ_EEEEENS4_13SM90_TMA_LOADENS4_14ComposedLayoutINS4_7SwizzleILi2ELi4ELi3EEENS4_18smem_ptr_flag_bitsILi8EEENSV_INS5_IJNSA_ILi8EEESE_EEENS5_IJSE_SB_EEEEEEEvNS4_8identityES12_S1C_vS1D_EENS_8epilogue10collective18CollectiveEpilogueINS1F_23Sm100TmaWarpSpecializedILi2ELi2ELi32ELb0ELb0EEEJSG_NS5_IJNSV_ISE_SB_EES1K_EEESH_SI_SH_SI_NS1F_6fusion15FusionCallbacksIS1J_NS1M_17LinearCombinationISH_fSH_fLNS_15FloatRoundStyleE2EEESG_S1L_JEEENS4_5SM1004TMEM4LOAD26SM100_TMEM_LOAD_16dp32b32xES12_S1C_NS4_39AutoVectorizingCopyWithAssumedAlignmentILi128EEENS4_14SM90_TMA_STOREES1C_S1X_S1X_EEEvvEEEEvNT_6ParamsE,(.L_x_139 - _ZN7cutlass13device_kernelINS_4gemm6kernel13GemmUniversalIN4cute5tupleIJiiiiEEENS1_10collective13CollectiveMmaINS1_35MainloopSm100TmaUmmaWarpSpecializedILi3ELi2ELi4ENS5_IJNS4_1CILi1EEESB_SB_EEEEENS5_IJNSA_ILi64EEENSA_ILi128EEESE_EEENS_12float_e5m2_tENS5_IJlSB_lEEESH_SI_NS4_8TiledMMAINS4_8MMA_AtomIJNS4_10MMA_TraitsINS4_19SM100_MMA_F8F6F4_SSEJSH_SH_fSE_SF_NS4_17integral_constantINS4_4UMMA5MajorELSP_0EEESQ_NSN_INSO_7ScaleInELSR_0EEESS_EEEEEENS4_6LayoutISC_NS5_IJNSA_ILi0EEESW_SW_EEEEENS5_IJNS4_10UnderscoreESZ_SZ_EEEEENS4_13SM90_TMA_LOADENS4_14ComposedLayoutINS4_7SwizzleILi2ELi4ELi3EEENS4_18smem_ptr_flag_bitsILi8EEENSV_INS5_IJNSA_ILi8EEESE_EEENS5_IJSE_SB_EEEEEEEvNS4_8identityES12_S1C_vS1D_EENS_8epilogue10collective18CollectiveEpilogueINS1F_23Sm100TmaWarpSpecializedILi2ELi2ELi32ELb0ELb0EEEJSG_NS5_IJNSV_ISE_SB_EES1K_EEESH_SI_SH_SI_NS1F_6fusion15FusionCallbacksIS1J_NS1M_17LinearCombinationISH_fSH_fLNS_15FloatRoundStyleE2EEESG_S1L_JEEENS4_5SM1004TMEM4LOAD26SM100_TMEM_LOAD_16dp32b32xES12_S1C_NS4_39AutoVectorizingCopyWithAssumedAlignmentILi128EEENS4_14SM90_TMA_STOREES1C_S1X_S1X_EEEvvEEEEvNT_6ParamsE)
        .other          _ZN7cutlass13device_kernelINS_4gemm6kernel13GemmUniversalIN4cute5tupleIJiiiiEEENS1_10collective13CollectiveMmaINS1_35MainloopSm100TmaUmmaWarpSpecializedILi3ELi2ELi4ENS5_IJNS4_1CILi1EEESB_SB_EEEEENS5_IJNSA_ILi64EEENSA_ILi128EEESE_EEENS_12float_e5m2_tENS5_IJlSB_lEEESH_SI_NS4_8TiledMMAINS4_8MMA_AtomIJNS4_10MMA_TraitsINS4_19SM100_MMA_F8F6F4_SSEJSH_SH_fSE_SF_NS4_17integral_constantINS4_4UMMA5MajorELSP_0EEESQ_NSN_INSO_7ScaleInELSR_0EEESS_EEEEEENS4_6LayoutISC_NS5_IJNSA_ILi0EEESW_SW_EEEEENS5_IJNS4_10UnderscoreESZ_SZ_EEEEENS4_13SM90_TMA_LOADENS4_14ComposedLayoutINS4_7SwizzleILi2ELi4ELi3EEENS4_18smem_ptr_flag_bitsILi8EEENSV_INS5_IJNSA_ILi8EEESE_EEENS5_IJSE_SB_EEEEEEEvNS4_8identityES12_S1C_vS1D_EENS_8epilogue10collective18CollectiveEpilogueINS1F_23Sm100TmaWarpSpecializedILi2ELi2ELi32ELb0ELb0EEEJSG_NS5_IJNSV_ISE_SB_EES1K_EEESH_SI_SH_SI_NS1F_6fusion15FusionCallbacksIS1J_NS1M_17LinearCombinationISH_fSH_fLNS_15FloatRoundStyleE2EEESG_S1L_JEEENS4_5SM1004TMEM4LOAD26SM100_TMEM_LOAD_16dp32b32xES12_S1C_NS4_39AutoVectorizingCopyWithAssumedAlignmentILi128EEENS4_14SM90_TMA_STOREES1C_S1X_S1X_EEEvvEEEEvNT_6ParamsE,@"STO_CUDA_ENTRY STV_DEFAULT"
_ZN7cutlass13device_kernelINS_4gemm6kernel13GemmUniversalIN4cute5tupleIJiiiiEEENS1_10collective13CollectiveMmaINS1_35MainloopSm100TmaUmmaWarpSpecializedILi3ELi2ELi4ENS5_IJNS4_1CILi1EEESB_SB_EEEEENS5_IJNSA_ILi64EEENSA_ILi128EEESE_EEENS_12float_e5m2_tENS5_IJlSB_lEEESH_SI_NS4_8TiledMMAINS4_8MMA_AtomIJNS4_10MMA_TraitsINS4_19SM100_MMA_F8F6F4_SSEJSH_SH_fSE_SF_NS4_17integral_constantINS4_4UMMA5MajorELSP_0EEESQ_NSN_INSO_7ScaleInELSR_0EEESS_EEEEEENS4_6LayoutISC_NS5_IJNSA_ILi0EEESW_SW_EEEEENS5_IJNS4_10UnderscoreESZ_SZ_EEEEENS4_13SM90_TMA_LOADENS4_14ComposedLayoutINS4_7SwizzleILi2ELi4ELi3EEENS4_18smem_ptr_flag_bitsILi8EEENSV_INS5_IJNSA_ILi8EEESE_EEENS5_IJSE_SB_EEEEEEEvNS4_8identityES12_S1C_vS1D_EENS_8epilogue10collective18CollectiveEpilogueINS1F_23Sm100TmaWarpSpecializedILi2ELi2ELi32ELb0ELb0EEEJSG_NS5_IJNSV_ISE_SB_EES1K_EEESH_SI_SH_SI_NS1F_6fusion15FusionCallbacksIS1J_NS1M_17LinearCombinationISH_fSH_fLNS_15FloatRoundStyleE2EEESG_S1L_JEEENS4_5SM1004TMEM4LOAD26SM100_TMEM_LOAD_16dp32b32xES12_S1C_NS4_39AutoVectorizingCopyWithAssumedAlignmentILi128EEENS4_14SM90_TMA_STOREES1C_S1X_S1X_EEEvvEEEEvNT_6ParamsE:
[----:B------:R-:W1:Y:S01]  /*0000*/  LDC R1, c[0x0][0x37c] ;  /* 0x0000df00ff017b82 */ /* 0x000e620000000800 */
[----:B------:R-:W2:Y:S01]  /*0010*/  S2R R108, SR_TID.X ;  /* 0x00000000006c7919 */ /* 0x000ea20000002100 */
[----:B------:R-:W3:Y:S01]  /*0020*/  LDCU.64 UR4, c[0x0][0x890] ;  /* 0x00011200ff0477ac */ /* 0x000ee20008000a00 */
[----:B------:R-:W-:Y:S02]  /*0030*/  PRMT R95, RZ, 0x7610, R95 ;  /* 0x00007610ff5f7816 */ /* 0x000fe4000000005f */
[----:B------:R-:W-:Y:S01]  /*0040*/  ELECT P5, URZ, PT ;  /* 0x0000000000ff782f */ /* 0x000fe200038a0000 */
[----:B------:R-:W4:Y:S01]  /*0050*/  LDCU.64 UR46, c[0x0][0x358] ;  /* 0x00006b00ff2e77ac */ /* 0x000f220008000a00 */
[----:B---3--:R-:W-:-:S04]  /*0060*/  UISETP.NE.U32.AND UP0, UPT, UR4, URZ, UPT ;  /* 0x000000ff0400728c */ /* 0x008fc8000bf05070 */
[----:B------:R-:W-:Y:S01]  /*0070*/  UISETP.NE.AND.EX UP0, UPT, UR5, URZ, UPT, UP0 ;  /* 0x000000ff0500728c */ /* 0x000fe2000bf05300 */
[----:B--2---:R-:W-:-:S05]  /*0080*/  SHF.R.U32.HI R101, RZ, 0x5, R108 ;  /* 0x00000005ff657819 */ /* 0x004fca000001166c */
[----:B------:R-:W2:Y:S02]  /*0090*/  SHFL.IDX PT, R0, R101, RZ, 0x1f ;  /* 0x00001fff65007589 */ /* 0x000ea400000e0000 */
[----:B--2---:R-:W-:Y:S01]  /*00a0*/  R2UR UR8, R0 ;  /* 0x00000000000872ca */ /* 0x004fe200000e0000 */
[----:B-1--4-:R-:W-:-:S14]  /*00b0*/  BRA.U UP0, `(.L_x_0) ;  /* 0x00000001002c7547 */ /* 0x012fdc000b800000 */
[----:B------:R-:W1:Y:S02]  /*00c0*/  LDCU.64 UR6, c[0x0][0x888] ;  /* 0x00011100ff0677ac */ /* 0x000e640008000a00 */
[----:B-1----:R-:W-:-:S04]  /*00d0*/  UISETP.NE.U32.AND UP0, UPT, UR6, URZ, UPT ;  /* 0x000000ff0600728c */ /* 0x002fc8000bf05070 */
[----:B------:R-:W-:-:S09]  /*00e0*/  UISETP.NE.AND.EX UP0, UPT, UR7, URZ, UPT, UP0 ;  /* 0x000000ff0700728c */ /* 0x000fd2000bf05300 */
[----:B------:R-:W-:Y:S05]  /*00f0*/  BRA.U !UP0, `(.L_x_1) ;  /* 0x0000000108107547 */ /* 0x000fea000b800000 */
[----:B------:R-:W1:Y:S02]  /*0100*/  LDC.64 R2, c[0x0][0x888] ;  /* 0x00022200ff027b82 */ /* 0x000e640000000a00 */
[----:B-1----:R1:W5:Y:S01]  /*0110*/  LDG.E R49, desc[UR46][R2.64] ;  /* 0x0000002e02317981 */ /* 0x002362000c1e1900 */
[----:B------:R-:W-:Y:S01]  /*0120*/  HFMA2 R95, -RZ, RZ, 0, 5.9604644775390625e-08 ;  /* 0x00000001ff5f7431 */ /* 0x000fe200000001ff */
[----:B------:R-:W-:Y:S05]  /*0130*/  BRA `(.L_x_0) ;  /* 0x00000000000c7947 */ /* 0x000fea0003800000 */
.L_x_1:
[----:B------:R-:W1:Y:S01]  /*0140*/  LDCU UR6, c[0x0][0x880] ;  /* 0x00011000ff0677ac */ /* 0x000e620008000800 */
[----:B------:R-:W-:Y:S01]  /*0150*/  HFMA2 R95, -RZ, RZ, 0, 5.9604644775390625e-08 ;  /* 0x00000001ff5f7431 */ /* 0x000fe200000001ff */
[----:B-1----:R-:W-:-:S07]  /*0160*/  MOV R49, UR6 ;  /* 0x0000000600317c02 */ /* 0x002fce0008000f00 */
.L_x_0:
[----:B------:R-:W2:Y:S02]  /*0170*/  LDCU.64 UR6, c[0x0][0x8b0] ;  /* 0x00011600ff0677ac */ /* 0x000ea40008000a00 */
[----:B--2---:R-:W-:-:S04]  /*0180*/  UISETP.NE.U32.AND UP0, UPT, UR6, URZ, UPT ;  /* 0x000000ff0600728c */ /* 0x004fc8000bf05070 */
[----:B------:R-:W-:-:S09]  /*0190*/  UISETP.NE.AND.EX UP0, UPT, UR7, URZ, UPT, UP0 ;  /* 0x000000ff0700728c */ /* 0x000fd2000bf05300 */
[----:B------:R-:W-:Y:S05]  /*01a0*/  BRA.U UP0, `(.L_x_2) ;  /* 0x0000000100247547 */ /* 0x000fea000b800000 */
[----:B------:R-:W2:Y:S02]  /*01b0*/  LDCU.64 UR6, c[0x0][0x8a8] ;  /* 0x00011500ff0677ac */ /* 0x000ea40008000a00 */
[----:B--2---:R-:W-:-:S04]  /*01c0*/  UISETP.NE.U32.AND UP0, UPT, UR6, URZ, UPT ;  /* 0x000000ff0600728c */ /* 0x004fc8000bf05070 */
[----:B------:R-:W-:-:S09]  /*01d0*/  UISETP.NE.AND.EX UP0, UPT, UR7, URZ, UPT, UP0 ;  /* 0x000000ff0700728c */ /* 0x000fd2000bf05300 */
[----:B------:R-:W-:Y:S05]  /*01e0*/  BRA.U !UP0, `(.L_x_3) ;  /* 0x00000001080c7547 */ /* 0x000fea000b800000 */
[----:B-1----:R-:W1:Y:S02]  /*01f0*/  LDC.64 R2, c[0x0][0x8a8] ;  /* 0x00022a00ff027b82 */ /* 0x002e640000000a00 */
[----:B-1----:R2:W5:Y:S01]  /*0200*/  LDG.E R47, desc[UR46][R2.64] ;  /* 0x0000002e022f7981 */ /* 0x002562000c1e1900 */
[----:B------:R-:W-:Y:S05]  /*0210*/  BRA `(.L_x_2) ;  /* 0x0000000000087947 */ /* 0x000fea0003800000 */
.L_x_3:
[----:B------:R-:W2:Y:S02]  /*0220*/  LDCU UR6, c[0x0][0x8a0] ;  /* 0x00011400ff0677ac */ /* 0x000ea40008000800 */
[----:B--2---:R-:W-:Y:S02]  /*0230*/  MOV R47, UR6 ;  /* 0x00000006002f7c02 */ /* 0x004fe40008000f00 */
.L_x_2:
[----:B------:R-:W-:Y:S01]  /*0240*/  IMAD.U32 R0, RZ, RZ, UR8 ;  /* 0x00000008ff007e24 */ /* 0x000fe2000f8e00ff */
[----:B------:R-:W-:Y:S04]  /*0250*/  BSSY.RECONVERGENT B0, `(.L_x_4) ;  /* 0x000000c000007945 */ /* 0x000fe80003800200 */
[C---:B------:R-:W-:Y:S02]  /*0260*/  ISETP.NE.OR P1, PT, R0.reuse, 0x1, !P5 ;  /* 0x000000010000780c */ /* 0x040fe40006f25670 */
[----:B------:R-:W-:-:S11]  /*0270*/  ISETP.NE.OR P0, PT, R0, 0x3, !P5 ;  /* 0x000000030000780c */ /* 0x000fd60006f05670 */
[----:B------:R-:W-:Y:S05]  /*0280*/  @P1 BRA `(.L_x_5) ;  /* 0x0000000000201947 */ /* 0x000fea0003800000 */
[----:B------:R-:W3:Y:S02]  /*0290*/  LDCU.64 UR6, c[0x0][0x348] ;  /* 0x00006900ff0677ac */ /* 0x000ee40008000a00 */
[----:B---3--:R-:W-:Y:S02]  /*02a0*/  UIADD3 UR10, UP1, UPT, UR6, 0x80, URZ ;  /* 0x00000080060a7890 */ /* 0x008fe4000ff3e0ff */
[----:B------:R-:W-:Y:S02]  /*02b0*/  UIADD3 UR6, UP0, UPT, UR6, 0x180, URZ ;  /* 0x0000018006067890 */ /* 0x000fe4000ff1e0ff */
[----:B------:R-:W-:Y:S02]  /*02c0*/  UIADD3.X UR11, UPT, UPT, URZ, UR7, URZ, UP1, !UPT ;  /* 0x00000007ff0b7290 */ /* 0x000fe40008ffe4ff */
[----:B------:R-:W-:-:S07]  /*02d0*/  UIADD3.X UR7, UPT, UPT, URZ, UR7, URZ, UP0, !UPT ;  /* 0x00000007ff077290 */ /* 0x000fce00087fe4ff */
[----:B------:R3:W-:Y:S02]  /*02e0*/  UTMACCTL.PF [UR10] ;  /* 0x000000000a0079b9 */ /* 0x0007e40008040000 */
[----:B------:R3:W-:Y:S02]  /*02f0*/  UTMACCTL.PF [UR6] ;  /* 0x00000000060079b9 */ /* 0x0007e40008040000 */
[----:B---3--:R-:W-:Y:S01]  /*0300*/  NOP ;  /* 0x0000000000007918 */ /* 0x008fe20000000000 */
.L_x_5:
[----:B------:R-:W-:Y:S05]  /*0310*/  BSYNC.RECONVERGENT B0 ;  /* 0x0000000000007941 */ /* 0x000fea0003800200 */
.L_x_4:
[----:B------:R-:W-:Y:S04]  /*0320*/  BSSY.RECONVERGENT B0, `(.L_x_6) ;  /* 0x000000a000007945 */ /* 0x000fe80003800200 */
        /* <DEDUP_REMOVED lines=9> */
.L_x_7:
[----:B------:R-:W-:Y:S05]  /*03c0*/  BSYNC.RECONVERGENT B0 ;  /* 0x0000000000007941 */ /* 0x000fea0003800200 */
.L_x_6:
[----:B------:R-:W3:Y:S01]  /*03d0*/  LDCU.64 UR6, c[0x0][0x888] ;  /* 0x00011100ff0677ac */ /* 0x000ee20008000a00 */
[----:B------:R-:W-:Y:S02]  /*03e0*/  UISETP.EQ.U32.AND UP1, UPT, UR4, URZ, UPT ;  /* 0x000000ff0400728c */ /* 0x000fe4000bf22070 */
[----:B------:R-:W-:Y:S02]  /*03f0*/  UPLOP3.LUT UP2, UPT, UPT, UPT, UPT, 0x80, 0x8 ;  /* 0x000000000008789c */ /* 0x000fe40003f4f070 */
[----:B---3--:R-:W-:-:S04]  /*0400*/  UISETP.NE.U32.AND UP0, UPT, UR6, URZ, UPT ;  /* 0x000000ff0600728c */ /* 0x008fc8000bf05070 */
[----:B------:R-:W-:-:S04]  /*0410*/  UISETP.NE.AND.EX UP0, UPT, UR7, URZ, UPT, UP0 ;  /* 0x000000ff0700728c */ /* 0x000fc8000bf05300 */
[----:B------:R-:W-:-:S04]  /*0420*/  UISETP.EQ.OR.EX UP3, UPT, UR5, URZ, !UP0, UP1 ;  /* 0x000000ff0500728c */ /* 0x000fc8000c762710 */
[----:B------:R-:W-:-:S05]  /*0430*/  UP2UR UR50, UPR, URZ, 0x8 ;  /* 0x00000008ff327883 */ /* 0x000fca0008000000 */
[----:B------:R-:W-:Y:S07]  /*0440*/  BRA.U !UP3, `(.L_x_8) ;  /* 0x000000010b207547 */ /* 0x000fee000b800000 */
[----:B------:R-:W-:Y:S01]  /*0450*/  UISETP.NE.U32.AND UP2, UPT, UR4, URZ, UPT ;  /* 0x000000ff0400728c */ /* 0x000fe2000bf45070 */
[----:B-----5:R-:W-:Y:S01]  /*0460*/  FSETP.NEU.AND P0, PT, R49, RZ, PT ;  /* 0x000000ff3100720b */ /* 0x020fe20003f0d000 */
[----:B------:R-:W-:Y:S02]  /*0470*/  USEL UR4, URZ, 0xffffffff, UP0 ;  /* 0xffffffffff047887 */ /* 0x000fe40008000000 */
[----:B------:R-:W-:-:S10]  /*0480*/  UISETP.NE.AND.EX UP2, UPT, UR5, URZ, UPT, UP2 ;  /* 0x000000ff0500728c */ /* 0x000fd4000bf45320 */
[----:B------:R-:W-:Y:S01]  /*0490*/  VOTEU.ANY UP1, P0 ;  /* 0x0000000000ff7886 */ /* 0x000fe20000020100 */
[----:B------:R-:W-:-:S04]  /*04a0*/  @!UP2 USEL UR4, URZ, 0xffffffff, UP1 ;  /* 0xffffffffff04a887 */ /* 0x000fc80008800000 */
[----:B------:R-:W-:-:S04]  /*04b0*/  ULOP3.LUT UR4, UR4, 0x1, URZ, 0xc0, !UPT ;  /* 0x0000000104047892 */ /* 0x000fc8000f8ec0ff */
[----:B------:R-:W-:-:S11]  /*04c0*/  UISETP.NE.U32.AND UP2, UPT, UR4, 0x1, UPT ;  /* 0x000000010400788c */ /* 0x000fd6000bf45070 */
.L_x_8:
[----:B-12---:R-:W1:Y:S01]  /*04d0*/  SHFL.IDX PT, R2, R101, RZ, 0x1f ;  /* 0x00001fff65027589 */ /* 0x006e6200000e0000 */
[----:B------:R-:W-:-:S04]  /*04e0*/  UISETP.NE.AND UP1, UPT, UR8, 0x2, UPT ;  /* 0x000000020800788c */ /* 0x000fc8000bf25270 */
[----:B------:R-:W-:Y:S01]  /*04f0*/  USEL UR6, URZ, 0x1, UP1 ;  /* 0x00000001ff067887 */ /* 0x000fe20008800000 */
[----:B-1----:R-:W-:-:S13]  /*0500*/  ISETP.NE.AND P0, PT, R2, RZ, PT ;  /* 0x000000ff0200720c */ /* 0x002fda0003f05270 */
[----:B------:R-:W-:Y:S05]  /*0510*/  @P0 BRA `(.L_x_9) ;  /* 0x0000000000400947 */ /* 0x000fea0003800000 */
[----:B------:R-:W1:Y:S01]  /*0520*/  S2UR UR5, SR_CgaCtaId ;  /* 0x00000000000579c3 */ /* 0x000e620000008800 */
[----:B------:R-:W-:Y:S01]  /*0530*/  UMOV UR7, 0x400 ;  /* 0x0000040000077882 */ /* 0x000fe20000000000 */
[----:B------:R-:W-:Y:S01]  /*0540*/  UMOV UR4, 0x1 ;  /* 0x0000000100047882 */ /* 0x000fe20000000000 */
[----:B------:R-:W-:Y:S01]  /*0550*/  ELECT P0, URZ, PT ;  /* 0x0000000000ff782f */ /* 0x000fe20003800000 */
[----:B------:R-:W-:-:S04]  /*0560*/  UIADD3 UR10, UPT, UPT, -UR4, 0x100000, URZ ;  /* 0x00100000040a7890 */ /* 0x000fc8000fffe1ff */
[----:B------:R-:W-:Y:S02]  /*0570*/  USHF.L.U32 UR11, UR10, 0xb, URZ ;  /* 0x0000000b0a0b7899 */ /* 0x000fe400080006ff */
[----:B------:R-:W-:Y:S02]  /*0580*/  USHF.L.U32 UR10, UR10, 0x1, URZ ;  /* 0x000000010a0a7899 */ /* 0x000fe400080006ff */
[----:B-1----:R-:W-:Y:S01]  /*0590*/  ULEA UR5, UR5, UR7, 0x18 ;  /* 0x0000000705057291 */ /* 0x002fe2000f8ec0ff */
[----:B------:R-:W1:Y:S11]  /*05a0*/  FENCE.VIEW.ASYNC.S ;  /* 0x00000000000073c6 */ /* 0x000e760000000000 */
[----:B-1----:R1:W2:Y:S01]  /*05b0*/  SYNCS.EXCH.64 URZ, [UR5], UR10 ;  /* 0x0000000a05ff75b2 */ /* 0x0022a20008000100 */
[----:B------:R1:W3:Y:S01]  /*05c0*/  SYNCS.EXCH.64 URZ, [UR5+0x18], UR10 ;  /* 0x0000180a05ff75b2 */ /* 0x0002e20008000100 */
[----:B------:R1:W4:Y:S01]  /*05d0*/  SYNCS.EXCH.64 URZ, [UR5+0x8], UR10 ;  /* 0x0000080a05ff75b2 */ /* 0x0003220008000100 */
[----:B------:R1:W1:Y:S01]  /*05e0*/  SYNCS.EXCH.64 URZ, [UR5+0x20], UR10 ;  /* 0x0000200a05ff75b2 */ /* 0x0002620008000100 */
[----:B------:R1:W1:Y:S01]  /*05f0*/  SYNCS.EXCH.64 URZ, [UR5+0x10], UR10 ;  /* 0x0000100a05ff75b2 */ /* 0x0002620008000100 */
[----:B------:R1:W1:Y:S01]  /*0600*/  SYNCS.EXCH.64 URZ, [UR5+0x28], UR10 ;  /* 0x0000280a05ff75b2 */ /* 0x0002620008000100 */
[----:B------:R-:W-:Y:S01]  /*0610*/  NOP ;  /* 0x0000000000007918 */ /* 0x000fe20000000000 */
.L_x_9:
[----:B------:R-:W2:Y:S01]  /*0620*/  SHFL.IDX PT, R2, R101, RZ, 0x1f ;  /* 0x00001fff65027589 */ /* 0x000ea200000e0000 */
[----:B------:R-:W-:Y:S01]  /*0630*/  NOP ;  /* 0x0000000000007918 */ /* 0x000fe20000000000 */
[----:B--2---:R-:W-:-:S13]  /*0640*/  ISETP.NE.AND P0, PT, R2, 0x1, PT ;  /* 0x000000010200780c */ /* 0x004fda0003f05270 */
[----:B------:R-:W-:Y:S05]  /*0650*/  @P0 BRA `(.L_x_10) ;  /* 0x0000000000480947 */ /* 0x000fea0003800000 */
[----:B------:R-:W2:Y:S01]  /*0660*/  S2UR UR7, SR_CgaCtaId ;  /* 0x00000000000779c3 */ /* 0x000ea20000008800 */
[----:B------:R-:W-:Y:S01]  /*0670*/  UMOV UR9, 0x400 ;  /* 0x0000040000097882 */ /* 0x000fe20000000000 */
[----:B-1----:R-:W-:Y:S01]  /*0680*/  UMOV UR5, 0x20 ;  /* 0x0000002000057882 */ /* 0x002fe20000000000 */
[----:B------:R-:W-:Y:S01]  /*0690*/  UMOV UR4, 0x80 ;  /* 0x0000008000047882 */ /* 0x000fe20000000000 */
[----:B------:R-:W-:-:S04]  /*06a0*/  UIADD3 UR10, UPT, UPT, -UR5, 0x100000, URZ ;  /* 0x00100000050a7890 */ /* 0x000fc8000fffe1ff */
[----:B------:R-:W-:Y:S02]  /*06b0*/  USHF.L.U32 UR11, UR10, 0xb, URZ ;  /* 0x0000000b0a0b7899 */ /* 0x000fe400080006ff */
[----:B------:R-:W-:Y:S02]  /*06c0*/  USHF.L.U32 UR10, UR10, 0x1, URZ ;  /* 0x000000010a0a7899 */ /* 0x000fe400080006ff */
[----:B------:R-:W-:-:S04]  /*06d0*/  UIADD3 UR4, UPT, UPT, -UR4, 0x100000, URZ ;  /* 0x0010000004047890 */ /* 0x000fc8000fffe1ff */
[----:B------:R-:W-:Y:S02]  /*06e0*/  USHF.L.U32 UR5, UR4, 0xb, URZ ;  /* 0x0000000b04057899 */ /* 0x000fe400080006ff */
[----:B------:R-:W-:Y:S01]  /*06f0*/  USHF.L.U32 UR4, UR4, 0x1, URZ ;  /* 0x0000000104047899 */ /* 0x000fe200080006ff */
[----:B------:R-:W-:Y:S01]  /*0700*/  ELECT P0, URZ, PT ;  /* 0x0000000000ff782f */ /* 0x000fe20003800000 */
[----:B--2---:R-:W-:Y:S01]  /*0710*/  ULEA UR7, UR7, UR9, 0x18 ;  /* 0x0000000907077291 */ /* 0x004fe2000f8ec0ff */
[----:B------:R-:W1:Y:S11]  /*0720*/  FENCE.VIEW.ASYNC.S ;  /* 0x00000000000073c6 */ /* 0x000e760000000000 */
[----:B-1----:R2:W1:Y:S01]  /*0730*/  SYNCS.EXCH.64 URZ, [UR7+0x30], UR10 ;  /* 0x0000300a07ff75b2 */ /* 0x0024620008000100 */
[----:B------:R2:W1:Y:S01]  /*0740*/  SYNCS.EXCH.64 URZ, [UR7+0x40], UR4 ;  /* 0x0000400407ff75b2 */ /* 0x0004620008000100 */
[----:B------:R2:W1:Y:S01]  /*0750*/  SYNCS.EXCH.64 URZ, [UR7+0x38], UR10 ;  /* 0x0000380a07ff75b2 */ /* 0x0004620008000100 */
[----:B------:R2:W1:Y:S02]  /*0760*/  SYNCS.EXCH.64 URZ, [UR7+0x48], UR4 ;  /* 0x0000480407ff75b2 */ /* 0x0004640008000100 */
[----:B--2---:R-:W-:Y:S01]  /*0770*/  NOP ;  /* 0x0000000000007918 */ /* 0x004fe20000000000 */
.L_x_10:
[----:B------:R-:W2:Y:S01]  /*0780*/  SHFL.IDX PT, R2, R101, RZ, 0x1f ;  /* 0x00001fff65027589 */ /* 0x000ea200000e0000 */
[----:B------:R-:W-:Y:S01]  /*0790*/  NOP ;  /* 0x0000000000007918 */ /* 0x000fe20000000000 */
[----:B--2---:R-:W-:-:S13]  /*07a0*/  ISETP.NE.AND P0, PT, R2, 0x3, PT ;  /* 0x000000030200780c */ /* 0x004fda0003f05270 */
[----:B------:R-:W-:Y:S05]  /*07b0*/  @P0 BRA `(.L_x_11) ;  /* 0x0000000000300947 */ /* 0x000fea0003800000 */
[----:B-1----:R-:W1:Y:S01]  /*07c0*/  S2UR UR5, SR_CgaCtaId ;  /* 0x00000000000579c3 */ /* 0x002e620000008800 */
        /* <DEDUP_REMOVED lines=8> */
[----:B-1----:R2:W1:Y:S01]  /*0850*/  SYNCS.EXCH.64 URZ, [UR5+0x50], UR10 ;  /* 0x0000500a05ff75b2 */ /* 0x0024620008000100 */
[----:B------:R2:W1:Y:S02]  /*0860*/  SYNCS.EXCH.64 URZ, [UR5+0x58], UR10 ;  /* 0x0000580a05ff75b2 */ /* 0x0004640008000100 */
[----:B--2---:R-:W-:Y:S01]  /*0870*/  NOP ;  /* 0x0000000000007918 */ /* 0x004fe20000000000 */
.L_x_11:
[----:B------:R-:W2:Y:S01]  /*0880*/  SHFL.IDX PT, R2, R101, RZ, 0x1f ;  /* 0x00001fff65027589 */ /* 0x000ea200000e0000 */
[----:B------:R-:W-:Y:S01]  /*0890*/  NOP ;  /* 0x0000000000007918 */ /* 0x000fe20000000000 */
[----:B--2---:R-:W-:-:S13]  /*08a0*/  ISETP.NE.AND P0, PT, R2, 0x4, PT ;  /* 0x000000040200780c */ /* 0x004fda0003f05270 */
[----:B------:R-:W-:Y:S05]  /*08b0*/  @P0 BRA `(.L_x_12) ;  /* 0x00000000004c0947 */ /* 0x000fea0003800000 */
[----:B-1----:R-:W1:Y:S01]  /*08c0*/  S2UR UR5, SR_CgaCtaId ;  /* 0x00000000000579c3 */ /* 0x002e620000008800 */
[----:B------:R-:W-:Y:S01]  /*08d0*/  UMOV UR9, 0x100 ;  /* 0x0000010000097882 */ /* 0x000fe20000000000 */
[----:B------:R-:W-:Y:S01]  /*08e0*/  UMOV UR7, 0x400 ;  /* 0x0000040000077882 */ /* 0x000fe20000000000 */
[----:B------:R-:W-:Y:S01]  /*08f0*/  USEL UR9, UR9, 0xe0, UP2 ;  /* 0x000000e009097887 */ /* 0x000fe20009000000 */
[----:B------:R-:W-:Y:S01]  /*0900*/  UMOV UR4, 0x1 ;  /* 0x0000000100047882 */ /* 0x000fe20000000000 */
[----:B------:R-:W-:Y:S01]  /*0910*/  ELECT P0, URZ, PT ;  /* 0x0000000000ff782f */ /* 0x000fe20003800000 */
[----:B------:R-:W-:-:S04]  /*0920*/  UIADD3 UR10, UPT, UPT, -UR4, 0x100000, URZ ;  /* 0x00100000040a7890 */ /* 0x000fc8000fffe1ff */
[----:B------:R-:W-:Y:S02]  /*0930*/  USHF.L.U32 UR11, UR10, 0xb, URZ ;  /* 0x0000000b0a0b7899 */ /* 0x000fe400080006ff */
[----:B------:R-:W-:Y:S02]  /*0940*/  USHF.L.U32 UR10, UR10, 0x1, URZ ;  /* 0x000000010a0a7899 */ /* 0x000fe400080006ff */
[----:B------:R-:W-:-:S04]  /*0950*/  UIADD3 UR12, UPT, UPT, -UR9, 0x100000, URZ ;  /* 0x00100000090c7890 */ /* 0x000fc8000fffe1ff */
[----:B------:R-:W-:Y:S02]  /*0960*/  USHF.L.U32 UR13, UR12, 0xb, URZ ;  /* 0x0000000b0c0d7899 */ /* 0x000fe400080006ff */
[----:B------:R-:W-:Y:S02]  /*0970*/  USHF.L.U32 UR12, UR12, 0x1, URZ ;  /* 0x000000010c0c7899 */ /* 0x000fe400080006ff */
[----:B-1----:R-:W-:Y:S01]  /*0980*/  ULEA UR5, UR5, UR7, 0x18 ;  /* 0x0000000705057291 */ /* 0x002fe2000f8ec0ff */
[----:B------:R-:W1:Y:S11]  /*0990*/  FENCE.VIEW.ASYNC.S ;  /* 0x00000000000073c6 */ /* 0x000e760000000000 */
[----:B-1----:R2:W1:Y:S01]  /*09a0*/  SYNCS.EXCH.64 URZ, [UR5+0x60], UR10 ;  /* 0x0000600a05ff75b2 */ /* 0x0024620008000100 */
[----:B------:R2:W1:Y:S01]  /*09b0*/  SYNCS.EXCH.64 URZ, [UR5+0x70], UR12 ;  /* 0x0000700c05ff75b2 */ /* 0x0004620008000100 */
[----:B------:R2:W1:Y:S01]  /*09c0*/  SYNCS.EXCH.64 URZ, [UR5+0x68], UR10 ;  /* 0x0000680a05ff75b2 */ /* 0x0004620008000100 */
[----:B------:R2:W1:Y:S02]  /*09d0*/  SYNCS.EXCH.64 URZ, [UR5+0x78], UR12 ;  /* 0x0000780c05ff75b2 */ /* 0x0004640008000100 */
[----:B--2---:R-:W-:Y:S01]  /*09e0*/  NOP ;  /* 0x0000000000007918 */ /* 0x004fe20000000000 */
.L_x_12:
        /* <DEDUP_REMOVED lines=20> */
[----:B------:R2:W1:Y:S01]  /*0b30*/  SYNCS.EXCH.64 URZ, [UR7+0xa8], UR4 ;  /* 0x0000a80407ff75b2 */ /* 0x0004620008000100 */
[----:B------:R2:W1:Y:S01]  /*0b40*/  SYNCS.EXCH.64 URZ, [UR7+0x90], UR10 ;  /* 0x0000900a07ff75b2 */ /* 0x0004620008000100 */
[----:B------:R2:W1:Y:S01]  /*0b50*/  SYNCS.EXCH.64 URZ, [UR7+0xb0], UR4 ;  /* 0x0000b00407ff75b2 */ /* 0x0004620008000100 */
[----:B------:R2:W1:Y:S01]  /*0b60*/  SYNCS.EXCH.64 URZ, [UR7+0x98], UR10 ;  /* 0x0000980a07ff75b2 */ /* 0x0004620008000100 */
[----:B------:R2:W1:Y:S02]  /*0b70*/  SYNCS.EXCH.64 URZ, [UR7+0xb8], UR4 ;  /* 0x0000b80407ff75b2 */ /* 0x0004640008000100 */
[----:B--2---:R-:W-:Y:S01]  /*0b80*/  NOP ;  /* 0x0000000000007918 */ /* 0x004fe20000000000 */
.L_x_13:
        /* <DEDUP_REMOVED lines=18> */
.L_x_14:
[----:B-1----:R-:W1:Y:S01]  /*0cb0*/  S2UR UR5, SR_CTAID.X ;  /* 0x00000000000579c3 */ /* 0x002e620000002500 */
[----:B------:R-:W-:-:S05]  /*0cc0*/  CS2R.32 R96, SR_CgaSize ;  /* 0x0000000000607805 */ /* 0x000fca0000008a00 */
[----:B------:R-:W-:-:S05]  /*0cd0*/  IMAD R96, R96, -0xa0, RZ ;  /* 0xffffff6060607824 */ /* 0x000fca00078e02ff */
[----:B------:R-:W-:-:S14]  /*0ce0*/  R2UR UR9, R96 ;  /* 0x00000000600972ca */ /* 0x000fdc00000e0000 */
[----:B------:R-:W2:Y:S01]  /*0cf0*/  LDCU UR9, c[0x0][UR9+0x2b0] ;  /* 0x00005600090977ac */ /* 0x000ea20008000800 */
[----:B------:R-:W-:Y:S01]  /*0d00*/  NOP ;  /* 0x0000000000007918 */ /* 0x000fe20000000000 */
[----:B------:R-:W-:-:S05]  /*0d10*/  CS2R.32 R96, SR_CgaSize ;  /* 0x0000000000607805 */ /* 0x000fca0000008a00 */
[----:B------:R-:W-:-:S05]  /*0d20*/  IMAD R96, R96, -0xa0, RZ ;  /* 0xffffff6060607824 */ /* 0x000fca00078e02ff */
[----:B------:R-:W-:-:S14]  /*0d30*/  R2UR UR7, R96 ;  /* 0x00000000600772ca */ /* 0x000fdc00000e0000 */
[----:B------:R-:W3:Y:S01]  /*0d40*/  LDCU UR7, c[0x0][UR7+0x2b4] ;  /* 0x00005680070777ac */ /* 0x000ee20008000800 */
[----:B------:R-:W4:Y:S08]  /*0d50*/  S2UR UR4, SR_CTAID.Y ;  /* 0x00000000000479c3 */ /* 0x000f300000002600 */
[----:B------:R-:W3:Y:S01]  /*0d60*/  LDC R9, c[0x0][0xb24] ;  /* 0x0002c900ff097b82 */ /* 0x000ee20000000800 */
[----:B-1----:R-:W-:-:S02]  /*0d70*/  I2FP.F32.U32 R4, UR5 ;  /* 0x0000000500047c45 */ /* 0x002fc40008201000 */
[----:B------:R-:W-:-:S05]  /*0d80*/  CS2R.32 R5, SR_CgaSize ;  /* 0x0000000000057805 */ /* 0x000fca0000008a00 */
[----:B------:R-:W-:-:S06]  /*0d90*/  IMAD R5, R5, -0xa0, RZ ;  /* 0xffffff6005057824 */ /* 0x000fcc00078e02ff */
[----:B------:R-:W1:Y:S01]  /*0da0*/  LDC R5, c[0x0][R5+0x2a0] ;  /* 0x0000a80005057b82 */ /* 0x000e620000000800 */
[----:B------:R-:W-:Y:S01]  /*0db0*/  MOV R21, UR5 ;  /* 0x0000000500157c02 */ /* 0x000fe20008000f00 */
[----:B--2---:R-:W-:Y:S01]  /*0dc0*/  FMUL R4, R4, UR9 ;  /* 0x0000000904047c20 */ /* 0x004fe20008400000 */
[----:B----4-:R-:W-:Y:S02]  /*0dd0*/  I2FP.F32.U32 R2, UR4 ;  /* 0x0000000400027c45 */ /* 0x010fe40008201000 */
[----:B------:R-:W-:-:S05]  /*0de0*/  CS2R.32 R3, SR_CgaSize ;  /* 0x0000000000037805 */ /* 0x000fca0000008a00 */
[----:B------:R-:W-:-:S06]  /*0df0*/  IMAD R3, R3, -0xa0, RZ ;  /* 0xffffff6003037824 */ /* 0x000fcc00078e02ff */
[----:B------:R-:W2:Y:S01]  /*0e00*/  LDC R3, c[0x0][R3+0x2a4] ;  /* 0x0000a90003037b82 */ /* 0x000ea20000000800 */
[----:B------:R-:W4:Y:S01]  /*0e10*/  F2I.U32.TRUNC.NTZ R96, R4 ;  /* 0x0000000400607305 */ /* 0x000f22000020f000 */
[----:B------:R-:W-:Y:S01]  /*0e20*/  MOV R20, UR4 ;  /* 0x0000000400147c02 */ /* 0x000fe20008000f00 */
[----:B---3--:R-:W-:-:S05]  /*0e30*/  FMUL R2, R2, UR7 ;  /* 0x0000000702027c20 */ /* 0x008fca0008400000 */
[----:B------:R-:W-:Y:S01]  /*0e40*/  BAR.SYNC.DEFER_BLOCKING 0x0 ;  /* 0x0000000000007b1d */ /* 0x000fe20000010000 */
[----:B------:R-:W-:-:S05]  /*0e50*/  ISETP.GE.AND P0, PT, R9, 0x1, PT ;  /* 0x000000010900780c */ /* 0x000fca0003f06270 */
[----:B------:R-:W3:Y:S02]  /*0e60*/  F2I.U32.TRUNC.NTZ R94, R2 ;  /* 0x00000002005e7305 */ /* 0x000ee4000020f000 */
[----:B------:R-:W2:Y:S01]  /*0e70*/  S2UR UR36, SR_CTAID.Z ;  /* 0x00000000002479c3 */ /* 0x000ea20000002700 */
[----:B----4-:R-:W-:-:S05]  /*0e80*/  IADD3 R96, PT, PT, -R96, RZ, RZ ;  /* 0x000000ff60607210 */ /* 0x010fca0007ffe1ff */
[----:B-1----:R-:W-:Y:S01]  /*0e90*/  IMAD R96, R5, R96, UR5 ;  /* 0x0000000505607e24 */ /* 0x002fe2000f8e0260 */
[----:B---3--:R-:W-:-:S05]  /*0ea0*/  IADD3 R94, PT, PT, -R94, RZ, RZ ;  /* 0x000000ff5e5e7210 */ /* 0x008fca0007ffe1ff */
[----:B--2---:R-:W-:Y:S01]  /*0eb0*/  IMAD R94, R3, R94, UR4 ;  /* 0x00000004035e7e24 */ /* 0x004fe2000f8e025e */
[----:B------:R-:W-:Y:S06]  /*0ec0*/  @!P0 BRA `(.L_x_15) ;  /* 0x0000000000b88947 */ /* 0x000fec0003800000 */
[----:B------:R-:W1:Y:S01]  /*0ed0*/  LDC.64 R4, c[0x0][0xb18] ;  /* 0x0002c600ff047b82 */ /* 0x000e620000000a00 */
[----:B------:R-:W-:-:S07]  /*0ee0*/  ISETP.NE.AND P0, PT, R9, 0x1, PT ;  /* 0x000000010900780c */ /* 0x000fce0003f05270 */
[----:B------:R-:W2:Y:S08]  /*0ef0*/  LDC R10, c[0x0][0xb0c] ;  /* 0x0002c300ff0a7b82 */ /* 0x000eb00000000800 */
[----:B------:R-:W3:Y:S08]  /*0f00*/  LDC R11, c[0x0][0x370] ;  /* 0x0000dc00ff0b7b82 */ /* 0x000ef00000000800 */
[----:B------:R-:W4:Y:S01]  /*0f10*/  LDC R12, c[0x0][0x374] ;  /* 0x0000dd00ff0c7b82 */ /* 0x000f220000000800 */
[----:B-1----:R-:W-:-:S07]  /*0f20*/  ISETP.NE.AND P1, PT, R4, 0x1, PT ;  /* 0x000000010400780c */ /* 0x002fce0003f25270 */
[----:B------:R-:W3:Y:S01]  /*0f30*/  LDC.64 R6, c[0x0][0xb10] ;  /* 0x0002c400ff067b82 */ /* 0x000ee20000000a00 */
[----:B--2---:R-:W-:-:S07]  /*0f40*/  ISETP.NE.AND P2, PT, R10, 0x1, PT ;  /* 0x000000010a00780c */ /* 0x004fce0003f45270 */
[----:B------:R-:W1:Y:S08]  /*0f50*/  LDC R8, c[0x0][0xb20] ;  /* 0x0002c800ff087b82 */ /* 0x000e700000000800 */
[----:B------:R-:W2:Y:S01]  /*0f60*/  LDC.64 R2, c[0x0][0xb28] ;  /* 0x0002ca00ff027b82 */ /* 0x000ea20000000a00 */
[----:B----4-:R-:W-:-:S04]  /*0f70*/  IMAD.HI.U32 R13, R12, R5, RZ ;  /* 0x000000050c0d7227 */ /* 0x010fc800078e00ff */
[----:B------:R-:W-:-:S04]  /*0f80*/  IMAD.HI.U32 R5, R20, R5, RZ ;  /* 0x0000000514057227 */ /* 0x000fc800078e00ff */
[----:B---3--:R-:W-:-:S04]  /*0f90*/  IMAD.HI.U32 R14, R11, R6, RZ ;  /* 0x000000060b0e7227 */ /* 0x008fc800078e00ff */
[C---:B------:R-:W-:Y:S01]  /*0fa0*/  IMAD.HI.U32 R16, R21.reuse, R6, RZ ;  /* 0x0000000615107227 */ /* 0x040fe200078e00ff */
[-C--:B------:R-:W-:Y:S02]  /*0fb0*/  @P2 SHF.R.U32.HI R11, RZ, R7.reuse, R14 ;  /* 0x00000007ff0b2219 */ /* 0x080fe4000001160e */
[-C--:B-1----:R-:W-:Y:S02]  /*0fc0*/  @P1 SHF.R.U32.HI R12, RZ, R8.reuse, R13 ;  /* 0x00000008ff0c1219 */ /* 0x082fe4000001160d */
[----:B------:R-:W-:Y:S02]  /*0fd0*/  SHF.R.U32.HI R5, RZ, R8, R5 ;  /* 0x00000008ff057219 */ /* 0x000fe40000011605 */
[----:B------:R-:W-:Y:S02]  /*0fe0*/  SHF.R.U32.HI R16, RZ, R7, R16 ;  /* 0x00000007ff107219 */ /* 0x000fe40000011610 */
[----:B------:R-:W-:Y:S01]  /*0ff0*/  SEL R5, R20, R5, !P1 ;  /* 0x0000000514057207 */ /* 0x000fe20004800000 */
[----:B--2---:R-:W-:Y:S01]  /*1000*/  IMAD.HI.U32 R14, R12, R2, RZ ;  /* 0x000000020c0e7227 */ /* 0x004fe200078e00ff */
[----:B------:R-:W-:-:S02]  /*1010*/  SEL R7, R21, R16, !P2 ;  /* 0x0000001015077207 */ /* 0x000fc40005000000 */
[----:B------:R-:W-:Y:S01]  /*1020*/  IADD3 R13, PT, PT, -R5, RZ, RZ ;  /* 0x000000ff050d7210 */ /* 0x000fe20007ffe1ff */
[----:B------:R-:W-:Y:S01]  /*1030*/  IMAD.HI.U32 R6, R11, R2, RZ ;  /* 0x000000020b067227 */ /* 0x000fe200078e00ff */
[----:B------:R-:W-:-:S03]  /*1040*/  @P0 SHF.R.U32.HI R12, RZ, R3, R14 ;  /* 0x00000003ff0c0219 */ /* 0x000fc6000001160e */
[----:B------:R-:W-:Y:S01]  /*1050*/  IMAD R13, R4, R13, R20 ;  /* 0x0000000d040d7224 */ /* 0x000fe200078e0214 */
[----:B------:R-:W-:Y:S01]  /*1060*/  @P0 SHF.R.U32.HI R11, RZ, R3, R6 ;  /* 0x00000003ff0b0219 */ /* 0x000fe20000011606 */
[----:B------:R-:W-:-:S04]  /*1070*/  IMAD R12, R12, R9, RZ ;  /* 0x000000090c0c7224 */ /* 0x000fc800078e02ff */
[----:B------:R-:W-:Y:S01]  /*1080*/  IMAD R6, R11, R9, RZ ;  /* 0x000000090b067224 */ /* 0x000fe200078e02ff */
[----:B------:R-:W-:-:S04]  /*1090*/  ISETP.GE.AND P1, PT, R5, R12, PT ;  /* 0x0000000c0500720c */ /* 0x000fc80003f26270 */
[----:B------:R-:W-:Y:S01]  /*10a0*/  ISETP.GE.OR P1, PT, R7, R6, P1 ;  /* 0x000000060700720c */ /* 0x000fe20000f26670 */
[----:B------:R-:W-:-:S05]  /*10b0*/  IMAD.HI.U32 R6, R5, R2, RZ ;  /* 0x0000000205067227 */ /* 0x000fca00078e00ff */
[----:B------:R-:W-:-:S04]  /*10c0*/  SHF.R.U32.HI R6, RZ, R3, R6 ;  /* 0x00000003ff067219 */ /* 0x000fc80000011606 */
[----:B------:R-:W-:-:S03]  /*10d0*/  SEL R6, R5, R6, !P0 ;  /* 0x0000000605067207 */ /* 0x000fc60004000000 */
[----:B------:R-:W-:Y:S01]  /*10e0*/  @!P1 IMAD.HI.U32 R8, R7, R2, RZ ;  /* 0x0000000207089227 */ /* 0x000fe200078e00ff */
[----:B------:R-:W-:-:S04]  /*10f0*/  IADD3 R2, PT, PT, -R6, RZ, RZ ;  /* 0x000000ff06027210 */ /* 0x000fc80007ffe1ff */
[----:B------:R-:W-:Y:S01]  /*1100*/  @!P1 SHF.R.U32.HI R8, RZ, R3, R8 ;  /* 0x00000003ff089219 */ /* 0x000fe20000011608 */
[----:B------:R-:W-:-:S03]  /*1110*/  IMAD R2, R9, R2, R5 ;  /* 0x0000000209027224 */ /* 0x000fc600078e0205 */
[----:B------:R-:W-:-:S05]  /*1120*/  @!P1 SEL R3, R7, R8, !P0 ;  /* 0x0000000807039207 */ /* 0x000fca0004000000 */
[--C-:B------:R-:W-:Y:S02]  /*1130*/  @!P1 IMAD.IADD R6, R6, 0x1, -R3.reuse ;  /* 0x0000000106069824 */ /* 0x100fe400078e0a03 */
[----:B------:R-:W-:Y:S01]  /*1140*/  @!P1 IMAD R3, R2, R11, R3 ;  /* 0x0000000b02039224 */ /* 0x000fe200078e0203 */
[----:B------:R-:W-:Y:S01]  /*1150*/  IADD3 R2, PT, PT, -R7, RZ, RZ ;  /* 0x000000ff07027210 */ /* 0x000fe20007ffe1ff */
[----:B------:R-:W-:Y:S02]  /*1160*/  @!P1 IMAD R5, R6, R9, R7 ;  /* 0x0000000906059224 */ /* 0x000fe400078e0207 */
[----:B------:R-:W-:Y:S02]  /*1170*/  @!P1 IMAD.MOV.U32 R7, RZ, RZ, R3 ;  /* 0x000000ffff079224 */ /* 0x000fe400078e0003 */
[----:B------:R-:W-:Y:S02]  /*1180*/  IMAD R2, R10, R2, R21 ;  /* 0x000000020a027224 */ /* 0x000fe400078e0215 */
[----:B------:R-:W-:-:S02]  /*1190*/  IMAD R20, R5, R4, R13 ;  /* 0x0000000405147224 */ /* 0x000fc400078e020d */
[----:B------:R-:W-:Y:S02]  /*11a0*/  IMAD R21, R7, R10, R2 ;  /* 0x0000000a07157224 */ /* 0x000fe400078e0202 */
.L_x_15:
[----:B------:R-:W1:Y:S01]  /*11b0*/  LDCU UR4, c[0x0][0xb30] ;  /* 0x00016600ff0477ac */ /* 0x000e620008000800 */
[----:B------:R-:W2:Y:S08]  /*11c0*/  S2UR UR37, SR_CgaCtaId ;  /* 0x00000000002579c3 */ /* 0x000eb00000008800 */
[----:B------:R-:W3:Y:S01]  /*11d0*/  LDC R40, c[0x0][0xb24] ;  /* 0x0002c900ff287b82 */ /* 0x000ee20000000800 */
[----:B-1----:R-:W-:-:S09]  /*11e0*/  UISETP.NE.AND UP1, UPT, UR4, 0x1, UPT ;  /* 0x000000010400788c */ /* 0x002fd2000bf25270 */
[----:B--2---:R-:W-:Y:S05]  /*11f0*/  BRA.U UP1, `(.L_x_16) ;  /* 0x0000000101407547 */ /* 0x004fea000b800000 */
[----:B------:R-:W1:Y:S08]  /*1200*/  LDC.64 R4, c[0x0][0xb10] ;  /* 0x0002c400ff047b82 */ /* 0x000e700000000a00 */
[----:B------:R-:W2:Y:S08]  /*1210*/  LDC.64 R2, c[0x0][0xb18] ;  /* 0x0002c600ff027b82 */ /* 0x000eb00000000a00 */
[----:B------:R-:W4:Y:S08]  /*1220*/  LDC R6, c[0x0][0xb20] ;  /* 0x0002c800ff067b82 */ /* 0x000f300000000800 */
[----:B------:R-:W3:Y:S01]  /*1230*/  LDC R8, c[0x0][0xb0c] ;  /* 0x0002c300ff087b82 */ /* 0x000ee20000000800 */
[----:B-1----:R-:W-:-:S05]  /*1240*/  IMAD.HI.U32 R4, R21, R4, RZ ;  /* 0x0000000415047227 */ /* 0x002fca00078e00ff */
[----:B------:R-:W-:Y:S01]  /*1250*/  SHF.R.U32.HI R4, RZ, R5, R4 ;  /* 0x00000005ff047219 */ /* 0x000fe20000011604 */
[----:B--2---:R-:W-:Y:S01]  /*1260*/  IMAD.HI.U32 R3, R20, R3, RZ ;  /* 0x0000000314037227 */ /* 0x004fe200078e00ff */
[----:B------:R-:W-:-:S04]  /*1270*/  ISETP.NE.AND P0, PT, R2, 0x1, PT ;  /* 0x000000010200780c */ /* 0x000fc80003f05270 */
[----:B----4-:R-:W-:-:S04]  /*1280*/  SHF.R.U32.HI R3, RZ, R6, R3 ;  /* 0x00000006ff037219 */ /* 0x010fc80000011603 */
[----:B------:R-:W-:Y:S02]  /*1290*/  SEL R3, R20, R3, !P0 ;  /* 0x0000000314037207 */ /* 0x000fe40004000000 */
[----:B---3--:R-:W-:-:S04]  /*12a0*/  ISETP.NE.AND P1, PT, R8, 0x1, PT ;  /* 0x000000010800780c */ /* 0x008fc80003f25270 */
[----:B------:R-:W-:-:S05]  /*12b0*/  SEL R4, R21, R4, !P1 ;  /* 0x0000000415047207 */ /* 0x000fca0004800000 */
[----:B------:R-:W-:Y:S02]  /*12c0*/  IMAD.IADD R5, R3, 0x1, -R4 ;  /* 0x0000000103057824 */ /* 0x000fe400078e0a04 */
[----:B------:R-:W-:Y:S02]  /*12d0*/  IMAD.IADD R3, R4, 0x1, -R3 ;  /* 0x0000000104037824 */ /* 0x000fe400078e0a03 */
[----:B------:R-:W-:Y:S02]  /*12e0*/  IMAD R21, R5, R8, R21 ;  /* 0x0000000805157224 */ /* 0x000fe400078e0215 */
[----:B------:R-:W-:-:S07]  /*12f0*/  IMAD R20, R3, R2, R20 ;  /* 0x0000000203147224 */ /* 0x000fce00078e0214 */
.L_x_16:
[----:B------:R-:W-:Y:S01]  /*1300*/  BAR.SYNC.DEFER_BLOCKING 0x0 ;  /* 0x0000000000007b1d */ /* 0x000fe20000010000 */
[----:B------:R-:W-:Y:S01]  /*1310*/  UISETP.NE.AND UP1, UPT, UR8, 0x2, UPT ;  /* 0x000000020800788c */ /* 0x000fe2000bf25270 */
[----:B------:R-:W-:Y:S02]  /*1320*/  ISETP.NE.OR P5, PT, R0, 0x2, !P5 ;  /* 0x000000020000780c */ /* 0x000fe40006fa5670 */
[----:B------:R-:W-:-:S06]  /*1330*/  LOP3.LUT R2, R108, 0x1f, RZ, 0xc0, !PT ;  /* 0x0000001f6c027812 */ /* 0x000fcc00078ec0ff */
[----:B------:R-:W-:Y:S05]  /*1340*/  BRA.U UP1, `(.L_x_17) ;  /* 0x00000011013c7547 */ /* 0x000fea000b800000 */
[----:B------:R-:W1:Y:S01]  /*1350*/  LDCU UR13, c[0x0][0x38c] ;  /* 0x00007180ff0d77ac */ /* 0x000e620008000800 */
[----:B------:R-:W2:Y:S01]  /*1360*/  LDC R9, c[0x0][0x370] ;  /* 0x0000dc00ff097b82 */ /* 0x000ea20000000800 */
[----:B------:R-:W-:Y:S01]  /*1370*/  PLOP3.LUT P1, PT, PT, PT, UP2, 0x80, 0x8 ;  /* 0x000000000008781c */ /* 0x000fe20003f2f028 */
[----:B------:R-:W-:Y:S01]  /*1380*/  HFMA2 R12, -RZ, RZ, 0, 0 ;  /* 0x00000000ff0c7431 */ /* 0x000fe200000001ff */
[----:B------:R-:W-:Y:S01]  /*1390*/  ISETP.EQ.OR P4, PT, R2, RZ, P5 ;  /* 0x000000ff0200720c */ /* 0x000fe20002f82670 */
[----:B------:R-:W-:Y:S01]  /*13a0*/  IMAD.MOV.U32 R15, RZ, RZ, 0x1 ;  /* 0x00000001ff0f7424 */ /* 0x000fe200078e00ff */
[----:B------:R-:W-:Y:S01]  /*13b0*/  PLOP3.LUT P1, PT, P1, PT, PT, 0x8, 0x80 ;  /* 0x000000000080781c */ /* 0x000fe20000f2e170 */
[----:B------:R-:W-:Y:S01]  /*13c0*/  IMAD.MOV.U32 R14, RZ, RZ, RZ ;  /* 0x000000ffff0e7224 */ /* 0x000fe200078e00ff */
[----:B------:R-:W-:Y:S01]  /*13d0*/  MOV R8, 0x1 ;  /* 0x0000000100087802 */ /* 0x000fe20000000f00 */
[----:B------:R-:W4:Y:S01]  /*13e0*/  LDC R0, c[0x0][0x374] ;  /* 0x0000dd00ff007b82 */ /* 0x000f220000000800 */
[----:B------:R-:W-:Y:S01]  /*13f0*/  IMAD.MOV.U32 R10, RZ, RZ, RZ ;  /* 0x000000ffff0a7224 */ /* 0x000fe200078e00ff */
[----:B------:R-:W2:Y:S01]  /*1400*/  LDCU.64 UR22, c[0x0][0x348] ;  /* 0x00006900ff1677ac */ /* 0x000ea20008000a00 */
[----:B------:R-:W-:Y:S01]  /*1410*/  UMOV UR6, URZ ;  /* 0x000000ff00067c82 */ /* 0x000fe20008000000 */
[----:B-1----:R-:W-:-:S04]  /*1420*/  UIADD3 UR5, UPT, UPT, UR13, 0x3f, URZ ;  /* 0x0000003f0d057890 */ /* 0x002fc8000fffe0ff */
[----:B------:R-:W-:-:S04]  /*1430*/  USHF.R.S32.HI UR4, URZ, 0x1f, UR5 ;  /* 0x0000001fff047899 */ /* 0x000fc80008011405 */
[----:B------:R-:W-:-:S04]  /*1440*/  ULEA.HI UR4, UR4, UR5, URZ, 0x6 ;  /* 0x0000000504047291 */ /* 0x000fc8000f8f30ff */
[----:B------:R-:W-:Y:S02]  /*1450*/  USHF.R.S32.HI UR15, URZ, 0x6, UR4 ;  /* 0x00000006ff0f7899 */ /* 0x000fe40008011404 */
[----:B------:R-:W-:Y:S02]  /*1460*/  UIADD3 UR4, UPT, UPT, UR13, -0x1, URZ ;  /* 0xffffffff0d047890 */ /* 0x000fe4000fffe0ff */
[----:B------:R-:W-:Y:S02]  /*1470*/  UISETP.LT.U32.AND UP0, UPT, UR15, 0x3, UPT ;  /* 0x000000030f00788c */ /* 0x000fe4000bf01070 */
[----:B------:R-:W-:Y:S02]  /*1480*/  UISETP.GE.U32.AND UP1, UPT, UR4, -0x7f, UPT ;  /* 0xffffff810400788c */ /* 0x000fe4000bf26070 */
[----:B------:R-:W-:Y:S02]  /*1490*/  USEL UR14, UR15, 0x3, UP0 ;  /* 0x000000030f0e7887 */ /* 0x000fe40008000000 */
[----:B------:R-:W-:-:S02]  /*14a0*/  UIADD3 UR13, UPT, UPT, UR13, 0x7e, URZ ;  /* 0x0000007e0d0d7890 */ /* 0x000fc4000fffe0ff */
[----:B------:R-:W-:Y:S02]  /*14b0*/  UIADD3 UR5, UPT, UPT, UR14, -0x1, URZ ;  /* 0xffffffff0e057890 */ /* 0x000fe4000fffe0ff */
[----:B------:R-:W-:-:S03]  /*14c0*/  UIADD3 UR7, UPT, UPT, UR15, -UR14, URZ ;  /* 0x8000000e0f077290 */ /* 0x000fc6000fffe0ff */
[----:B------:R-:W-:-:S04]  /*14d0*/  @UP1 UIADD3 UR5, UPT, UPT, UR14, URZ, URZ ;  /* 0x000000ff0e051290 */ /* 0x000fc8000fffe0ff */
[----:B--2---:R-:W-:-:S12]  /*14e0*/  UIADD3 UR5, UPT, UPT, UR5, 0x1, URZ ;  /* 0x0000000105057890 */ /* 0x004fd8000fffe0ff */
.L_x_35:
[----:B------:R-:W-:Y:S01]  /*14f0*/  UISETP.NE.AND UP0, UPT, UR37, URZ, UPT ;  /* 0x000000ff2500728c */ /* 0x000fe2000bf05270 */
[----:B------:R-:W1:Y:S08]  /*1500*/  S2UR UR37, SR_CgaCtaId ;  /* 0x00000000002579c3 */ /* 0x000e700000008800 */
[----:B------:R-:W-:Y:S05]  /*1510*/  BRA.U UP0, `(.L_x_18) ;  /* 0x0000000100347547 */ /* 0x000fea000b800000 */
[----:B------:R-:W2:Y:S01]  /*1520*/  S2R R2, SR_CgaCtaId ;  /* 0x0000000000027919 */ /* 0x000ea20000008800 */
[----:B------:R-:W-:-:S04]  /*1530*/  MOV R3, 0x400 ;  /* 0x0000040000037802 */ /* 0x000fc80000000f00 */
[----:B--2---:R-:W-:Y:S02]  /*1540*/  LEA R3, R2, R3, 0x18 ;  /* 0x0000000302037211 */ /* 0x004fe400078ec0ff */
[----:B------:R-:W-:-:S03]  /*1550*/  SHF.L.U32 R2, R8, 0x1f, RZ ;  /* 0x0000001f08027819 */ /* 0x000fc600000006ff */
[----:B------:R-:W-:-:S04]  /*1560*/  IMAD R3, R10, 0x8, R3 ;  /* 0x000000080a037824 */ /* 0x000fc800078e0203 */
[----:B------:R-:W2:Y:S02]  /*1570*/  SYNCS.PHASECHK.TRANS64.TRYWAIT P0, [R3+URZ+0xd0], R2 ;  /* 0x0000d002030075a7 */ /* 0x000ea400080011ff */
[----:B--2---:R-:W-:Y:S05]  /*1580*/  @!P0 BRA `(.L_x_19) ;  /* 0x0000005800a08947 */ /* 0x004fea0003800000 */
.L_x_104:
[----:B------:R-:W-:Y:S01]  /*1590*/  VIADD R10, R10, 0x1 ;  /* 0x000000010a0a7836 */ /* 0x000fe20000000000 */
[----:B------:R2:W-:Y:S04]  /*15a0*/  SYNCS.ARRIVE.TRANS64.A1T0 RZ, [R3+URZ+0xc0], RZ ;  /* 0x0000c0ff03ff79a7 */ /* 0x0005e800081000ff */
[----:B------:R-:W-:-:S04]  /*15b0*/  ISETP.NE.AND P0, PT, R10, 0x2, PT ;  /* 0x000000020a00780c */ /* 0x000fc80003f05270 */
[----:B------:R-:W-:Y:S02]  /*15c0*/  SEL R10, R10, RZ, P0 ;  /* 0x000000ff0a0a7207 */ /* 0x000fe40000000000 */
[----:B--2---:R-:W-:-:S04]  /*15d0*/  SEL R3, RZ, 0x1, P0 ;  /* 0x00000001ff037807 */ /* 0x004fc80000000000 */
[----:B------:R-:W-:-:S07]  /*15e0*/  LOP3.LUT R8, R8, R3, RZ, 0x3c, !PT ;  /* 0x0000000308087212 */ /* 0x000fce00078e3cff */
.L_x_18:
[----:B------:R-:W-:Y:S01]  /*15f0*/  UMOV UR4, 0x400 ;  /* 0x0000040000047882 */ /* 0x000fe20000000000 */
[----:B------:R-:W-:Y:S01]  /*1600*/  SHF.L.U32 R2, R15, 0x1f, RZ ;  /* 0x0000001f0f027819 */ /* 0x000fe200000006ff */
[----:B-1----:R-:W-:Y:S01]  /*1610*/  ULEA UR4, UR37, UR4, 0x18 ;  /* 0x0000000425047291 */ /* 0x002fe2000f8ec0ff */
[----:B------:R-:W-:Y:S01]  /*1620*/  R2UR UR35, R21 ;  /* 0x00000000152372ca */ /* 0x000fe200000e0000 */
[----:B------:R-:W-:Y:S01]  /*1630*/  UISETP.GE.U32.AND UP0, UPT, UR13, 0x7f, UPT ;  /* 0x0000007f0d00788c */ /* 0x000fe2000bf06070 */
[----:B------:R-:W-:Y:S01]  /*1640*/  R2UR UR11, R20 ;  /* 0x00000000140b72ca */ /* 0x000fe200000e0000 */
[----:B------:R-:W-:Y:S01]  /*1650*/  ULEA UR8, UR6, UR4, 0x3 ;  /* 0x0000000406087291 */ /* 0x000fe2000f8e18ff */
[----:B------:R-:W-:-:S08]  /*1660*/  UMOV UR24, URZ ;  /* 0x000000ff00187c82 */ /* 0x000fd00008000000 */
[----:B------:R1:W2:Y:S01]  /*1670*/  SYNCS.PHASECHK.TRANS64.TRYWAIT P0, [UR8+0x18], R2 ;  /* 0x00001802ff0075a7 */ /* 0x0002a20008001108 */
[----:B------:R-:W-:Y:S02]  /*1680*/  USHF.L.U32 UR35, UR35, 0x6, URZ ;  /* 0x0000000623237899 */ /* 0x000fe400080006ff */
[----:B------:R-:W-:Y:S01]  /*1690*/  USHF.L.U32 UR11, UR11, 0x7, URZ ;  /* 0x000000070b0b7899 */ /* 0x000fe200080006ff */
[----:B------:R-:W-:Y:S11]  /*16a0*/  BRA.U !UP0, `(.L_x_20) ;  /* 0x0000000108a87547 */ /* 0x000ff6000b800000 */
[----:B------:R-:W-:Y:S01]  /*16b0*/  UMOV UR16, URZ ;  /* 0x000000ff00107c82 */ /* 0x000fe20008000000 */
[----:B------:R-:W-:-:S05]  /*16c0*/  UMOV UR17, UR6 ;  /* 0x0000000600117c82 */ /* 0x000fca0008000000 */
.L_x_25:
[----:B-1----:R-:W-:Y:S01]  /*16d0*/  ULEA UR33, UR17, UR4, 0x3 ;  /* 0x0000000411217291 */ /* 0x002fe2000f8e18ff */
[----:B--2---:R-:W-:Y:S01]  /*16e0*/  @!P5 MOV R3, 0x3000 ;  /* 0x000030000003d802 */ /* 0x004fe20000000f00 */
[----:B--2---:R-:W-:Y:S10]  /*16f0*/  @P0 BRA `(.L_x_21) ;  /* 0x00000000000c0947 */ /* 0x004ff40003800000 */
[----:B------:R-:W-:-:S04]  /*1700*/  SHF.L.U32 R5, R15, 0x1f, RZ ;  /* 0x0000001f0f057819 */ /* 0x000fc800000006ff */
[----:B------:R-:W2:Y:S02]  /*1710*/  SYNCS.PHASECHK.TRANS64.TRYWAIT P0, [UR33+0x18], R5 ;  /* 0x00001805ff0075a7 */ /* 0x000ea40008001121 */
[----:B--2---:R-:W-:Y:S05]  /*1720*/  @!P0 BRA `(.L_x_22) ;  /* 0x00000058004c8947 */ /* 0x004fea0003800000 */
.L_x_21:
[----:B------:R2:W-:Y:S01]  /*1730*/  @!P5 SYNCS.ARRIVE.TRANS64 RZ, [UR33], R3 ;  /* 0x00000003ffffd9a7 */ /* 0x0005e20008000021 */
[----:B------:R-:W-:Y:S04]  /*1740*/  BSSY.RECONVERGENT B0, `(.L_x_23) ;  /* 0x0000003000007945 */ /* 0x000fe80003800200 */
[----:B------:R-:W-:Y:S05]  /*1750*/  @P4 BRA `(.L_x_24) ;  /* 0x0000000000044947 */ /* 0x000fea0003800000 */
[----:B------:R-:W-:Y:S05]  /*1760*/  BPT.TRAP 0x1 ;  /* 0x000000040000795c */ /* 0x000fea0000300000 */
.L_x_24:
[----:B------:R-:W-:Y:S05]  /*1770*/  BSYNC.RECONVERGENT B0 ;  /* 0x0000000000007941 */ /* 0x000fea0003800200 */
.L_x_23:
[----:B------:R-:W-:Y:S02]  /*1780*/  UIADD3 UR6, UPT, UPT, UR17, 0x1, URZ ;  /* 0x0000000111067890 */ /* 0x000fe4000fffe0ff */
[----:B------:R-:W-:Y:S02]  /*1790*/  ULEA UR32, UR17, UR4, 0xc ;  /* 0x0000000411207291 */ /* 0x000fe4000f8e60ff */
[----:B------:R-:W-:Y:S02]  /*17a0*/  UISETP.NE.AND UP0, UPT, UR6, 0x3, UPT ;  /* 0x000000030600788c */ /* 0x000fe4000bf05270 */
[----:B------:R-:W-:Y:S02]  /*17b0*/  UIADD3 UR26, UP1, UPT, UR22, 0x80, URZ ;  /* 0x00000080161a7890 */ /* 0x000fe4000ff3e0ff */
[----:B------:R-:W-:Y:S02]  /*17c0*/  USEL UR9, URZ, 0x1, UP0 ;  /* 0x00000001ff097887 */ /* 0x000fe40008000000 */
[----:B------:R-:W-:-:S02]  /*17d0*/  USEL UR6, UR6, URZ, UP0 ;  /* 0x000000ff06067287 */ /* 0x000fc40008000000 */
[----:B------:R-:W-:Y:S02]  /*17e0*/  UIADD3 UR20, UP0, UPT, UR22, 0x180, URZ ;  /* 0x0000018016147890 */ /* 0x000fe4000ff1e0ff */
[----:B------:R-:W-:Y:S01]  /*17f0*/  ULEA UR8, UR6, UR4, 0x3 ;  /* 0x0000000406087291 */ /* 0x000fe2000f8e18ff */
[----:B------:R-:W-:Y:S01]  /*1800*/  LOP3.LUT R15, R15, UR9, RZ, 0x3c, !PT ;  /* 0x000000090f0f7c12 */ /* 0x000fe2000f8e3cff */
[----:B------:R-:W-:Y:S02]  /*1810*/  USHF.L.U32 UR34, UR16, 0x6, URZ ;  /* 0x0000000610227899 */ /* 0x000fe400080006ff */
[----:B------:R-:W-:Y:S01]  /*1820*/  UIADD3.X UR27, UPT, UPT, URZ, UR23, URZ, UP1, !UPT ;  /* 0x00000017ff1b7290 */ /* 0x000fe20008ffe4ff */
[----:B-1----:R-:W-:Y:S01]  /*1830*/  SHF.L.U32 R2, R15, 0x1f, RZ ;  /* 0x0000001f0f027819 */ /* 0x002fe200000006ff */
[----:B------:R-:W-:Y:S02]  /*1840*/  UIADD3 UR32, UPT, UPT, UR32, 0x4400, URZ ;  /* 0x0000440020207890 */ /* 0x000fe4000fffe0ff */
[----:B------:R-:W-:Y:S01]  /*1850*/  UIADD3.X UR21, UPT, UPT, URZ, UR23, URZ, UP0, !UPT ;  /* 0x00000017ff157290 */ /* 0x000fe200087fe4ff */
[----:B------:R1:W1:Y:S01]  /*1860*/  SYNCS.PHASECHK.TRANS64.TRYWAIT P0, [UR8+0x18], R2 ;  /* 0x00001802ff0075a7 */ /* 0x0002620008001108 */
[----:B------:R-:W-:Y:S01]  /*1870*/  ULEA UR8, UR17, UR4, 0xd ;  /* 0x0000000411087291 */ /* 0x000fe2000f8e68ff */
[----:B------:R-:W-:Y:S01]  /*1880*/  UMOV UR18, 0x0 ;  /* 0x0000000000127882 */ /* 0x000fe20000000000 */
[----:B------:R-:W-:-:S02]  /*1890*/  UMOV UR19, 0x10000000 ;  /* 0x1000000000137882 */ /* 0x000fc40000000000 */
[----:B------:R-:W-:Y:S01]  /*18a0*/  UIADD3 UR8, UPT, UPT, UR8, 0x7400, URZ ;  /* 0x0000740008087890 */ /* 0x000fe2000fffe0ff */
[----:B------:R1:W-:Y:S01]  /*18b0*/  UTMALDG.3D [UR32], [UR26], desc[UR18] ;  /* 0x000012201a0075b4 */ /* 0x0003e20008011000 */
[----:B------:R-:W-:Y:S01]  /*18c0*/  UMOV UR12, UR36 ;  /* 0x00000024000c7c82 */ /* 0x000fe20008000000 */
[----:B------:R-:W-:Y:S01]  /*18d0*/  UMOV UR9, UR33 ;  /* 0x0000002100097c82 */ /* 0x000fe20008000000 */
[----:B------:R-:W-:Y:S01]  /*18e0*/  UMOV UR10, UR34 ;  /* 0x00000022000a7c82 */ /* 0x000fe20008000000 */
[----:B------:R-:W-:Y:S01]  /*18f0*/  UIADD3 UR16, UPT, UPT, UR16, 0x1, URZ ;  /* 0x0000000110107890 */ /* 0x000fe2000fffe0ff */
[----:B------:R-:W-:Y:S01]  /*1900*/  UMOV UR24, UR5 ;  /* 0x0000000500187c82 */ /* 0x000fe20008000000 */
[----:B------:R-:W-:Y:S02]  /*1910*/  UMOV UR17, UR6 ;  /* 0x0000000600117c82 */ /* 0x000fe40008000000 */
[----:B------:R1:W-:Y:S01]  /*1920*/  UTMALDG.3D [UR8], [UR20], desc[UR18] ;  /* 0x00001208140075b4 */ /* 0x0003e20008011000 */
[----:B------:R-:W-:-:S09]  /*1930*/  UISETP.NE.AND UP0, UPT, UR16, UR5, UPT ;  /* 0x000000051000728c */ /* 0x000fd2000bf05270 */
[----:B------:R-:W-:Y:S05]  /*1940*/  BRA.U UP0, `(.L_x_25) ;  /* 0xfffffffd00607547 */ /* 0x000fea000b83ffff */
.L_x_20:
[----:B-1----:R-:W-:Y:S01]  /*1950*/  ULEA UR8, UR6, UR4, 0x3 ;  /* 0x0000000406087291 */ /* 0x002fe2000f8e18ff */
[----:B------:R-:W-:Y:S01]  /*1960*/  SHF.L.U32 R2, R15, 0x1f, RZ ;  /* 0x0000001f0f027819 */ /* 0x000fe200000006ff */
[----:B------:R-:W-:Y:S01]  /*1970*/  @!P1 SYNCS.ARRIVE.TRANS64.A1T0 RZ, [UR4+0x58], RZ ;  /* 0x000058ffffff99a7 */ /* 0x000fe20008100004 */
[----:B------:R-:W-:-:S06]  /*1980*/  UISETP.GT.AND UP0, UPT, UR15, UR14, UPT ;  /* 0x0000000e0f00728c */ /* 0x000fcc000bf04270 */
[----:B--2---:R1:W2:Y:S03]  /*1990*/  SYNCS.PHASECHK.TRANS64.TRYWAIT P0, [UR8+0x18], R2 ;  /* 0x00001802ff0075a7 */ /* 0x0042a60008001108 */
[----:B------:R-:W-:Y:S05]  /*19a0*/  BRA.U !UP0, `(.L_x_26) ;  /* 0x0000000108ac7547 */ /* 0x000fea000b800000 */
[----:B------:R-:W-:Y:S01]  /*19b0*/  UIADD3 UR21, UPT, UPT, UR7, UR24, URZ ;  /* 0x0000001807157290 */ /* 0x000fe2000fffe0ff */
[----:B------:R-:W-:-:S11]  /*19c0*/  UMOV UR25, UR6 ;  /* 0x0000000600197c82 */ /* 0x000fd60008000000 */
.L_x_31:
[----:B-1----:R-:W-:Y:S01]  /*19d0*/  ULEA UR17, UR25, UR4, 0x3 ;  /* 0x0000000419117291 */ /* 0x002fe2000f8e18ff */
[----:B--2---:R-:W-:Y:S01]  /*19e0*/  @!P5 MOV R3, 0x3000 ;  /* 0x000030000003d802 */ /* 0x004fe20000000f00 */
[----:B--2---:R-:W-:Y:S10]  /*19f0*/  @P0 BRA `(.L_x_27) ;  /* 0x00000000000c0947 */ /* 0x004ff40003800000 */
[----:B------:R-:W-:-:S04]  /*1a00*/  SHF.L.U32 R5, R15, 0x1f, RZ ;  /* 0x0000001f0f057819 */ /* 0x000fc800000006ff */
[----:B------:R-:W2:Y:S02]  /*1a10*/  SYNCS.PHASECHK.TRANS64.TRYWAIT P0, [UR17+0x18], R5 ;  /* 0x00001805ff0075a7 */ /* 0x000ea40008001111 */
[----:B--2---:R-:W-:Y:S05]  /*1a20*/  @!P0 BRA `(.L_x_28) ;  /* 0x0000005400a48947 */ /* 0x004fea0003800000 */
.L_x_27:
[----:B------:R2:W-:Y:S01]  /*1a30*/  @!P5 SYNCS.ARRIVE.TRANS64 RZ, [UR17], R3 ;  /* 0x00000003ffffd9a7 */ /* 0x0005e20008000011 */
[----:B------:R-:W-:Y:S04]  /*1a40*/  BSSY.RECONVERGENT B0, `(.L_x_29) ;  /* 0x0000003000007945 */ /* 0x000fe80003800200 */
[----:B------:R-:W-:Y:S05]  /*1a50*/  @P4 BRA `(.L_x_30) ;  /* 0x0000000000044947 */ /* 0x000fea0003800000 */
[----:B------:R-:W-:Y:S05]  /*1a60*/  BPT.TRAP 0x1 ;  /* 0x000000040000795c */ /* 0x000fea0000300000 */
.L_x_30:
[----:B------:R-:W-:Y:S05]  /*1a70*/  BSYNC.RECONVERGENT B0 ;  /* 0x0000000000007941 */ /* 0x000fea0003800200 */
.L_x_29:
        /* <DEDUP_REMOVED lines=10> */
[----:B------:R-:W-:Y:S01]  /*1b20*/  UIADD3 UR16, UPT, UPT, UR16, 0x4400, URZ ;  /* 0x0000440010107890 */ /* 0x000fe2000fffe0ff */
[----:B-1----:R-:W-:Y:S01]  /*1b30*/  SHF.L.U32 R2, R15, 0x1f, RZ ;  /* 0x0000001f0f027819 */ /* 0x002fe200000006ff */
[----:B------:R-:W-:Y:S02]  /*1b40*/  UIADD3.X UR31, UPT, UPT, URZ, UR23, URZ, UP1, !UPT ;  /* 0x00000017ff1f7290 */ /* 0x000fe40008ffe4ff */
[----:B------:R-:W-:Y:S01]  /*1b50*/  UIADD3.X UR29, UPT, UPT, URZ, UR23, URZ, UP0, !UPT ;  /* 0x00000017ff1d7290 */ /* 0x000fe200087fe4ff */
[----:B------:R1:W1:Y:S01]  /*1b60*/  SYNCS.PHASECHK.TRANS64.TRYWAIT P0, [UR8+0x18], R2 ;  /* 0x00001802ff0075a7 */ /* 0x0002620008001108 */
[----:B------:R-:W-:Y:S01]  /*1b70*/  ULEA UR8, UR25, UR4, 0xd ;  /* 0x0000000419087291 */ /* 0x000fe2000f8e68ff */
[----:B------:R-:W-:Y:S01]  /*1b80*/  UMOV UR26, 0x0 ;  /* 0x00000000001a7882 */ /* 0x000fe20000000000 */
[----:B------:R-:W-:-:S02]  /*1b90*/  UMOV UR27, 0x10000000 ;  /* 0x10000000001b7882 */ /* 0x000fc40000000000 */
[----:B------:R-:W-:Y:S01]  /*1ba0*/  UIADD3 UR8, UPT, UPT, UR8, 0x7400, URZ ;  /* 0x0000740008087890 */ /* 0x000fe2000fffe0ff */
[----:B------:R-:W-:Y:S01]  /*1bb0*/  UMOV UR19, UR35 ;  /* 0x0000002300137c82 */ /* 0x000fe20008000000 */
[----:B------:R-:W-:Y:S01]  /*1bc0*/  UMOV UR20, UR36 ;  /* 0x0000002400147c82 */ /* 0x000fe20008000000 */
[----:B------:R-:W-:Y:S01]  /*1bd0*/  UMOV UR12, UR36 ;  /* 0x00000024000c7c82 */ /* 0x000fe20008000000 */
[----:B------:R-:W-:Y:S01]  /*1be0*/  UMOV UR9, UR17 ;  /* 0x0000001100097c82 */ /* 0x000fe20008000000 */
[----:B------:R-:W-:Y:S01]  /*1bf0*/  UMOV UR10, UR18 ;  /* 0x00000012000a7c82 */ /* 0x000fe20008000000 */
[----:B------:R1:W-:Y:S01]  /*1c00*/  UTMALDG.3D [UR16], [UR30], desc[UR26] ;  /* 0x00001a101e0075b4 */ /* 0x0003e20008011000 */
[----:B------:R-:W-:Y:S01]  /*1c10*/  UIADD3 UR24, UPT, UPT, UR24, 0x1, URZ ;  /* 0x0000000118187890 */ /* 0x000fe2000fffe0ff */
[----:B------:R-:W-:-:S03]  /*1c20*/  UMOV UR25, UR6 ;  /* 0x0000000600197c82 */ /* 0x000fc60008000000 */
[----:B------:R-:W-:Y:S01]  /*1c30*/  UISETP.NE.AND UP0, UPT, UR24, UR21, UPT ;  /* 0x000000151800728c */ /* 0x000fe2000bf05270 */
[----:B------:R1:W-:Y:S08]  /*1c40*/  UTMALDG.3D [UR8], [UR28], desc[UR26] ;  /* 0x00001a081c0075b4 */ /* 0x0003f00008011000 */
[----:B------:R-:W-:Y:S05]  /*1c50*/  BRA.U UP0, `(.L_x_31) ;  /* 0xfffffffd005c7547 */ /* 0x000fea000b83ffff */
.L_x_26:
[----:B-1----:R-:W-:Y:S01]  /*1c60*/  LEA R2, R14, UR4, 0x3 ;  /* 0x000000040e027c11 */ /* 0x002fe2000f8e18ff */
[----:B------:R-:W-:Y:S01]  /*1c70*/  NOP ;  /* 0x0000000000007918 */ /* 0x000fe20000000000 */
[----:B--2---:R-:W-:Y:S02]  /*1c80*/  SHF.L.U32 R3, R12, 0x1f, RZ ;  /* 0x0000001f0c037819 */ /* 0x004fe400000006ff */
[----:B------:R-:W-:Y:S02]  /*1c90*/  LEA R4, R14, UR4, 0x4 ;  /* 0x000000040e047c11 */ /* 0x000fe4000f8e20ff */
[----:B------:R-:W1:Y:S02]  /*1ca0*/  SYNCS.PHASECHK.TRANS64.TRYWAIT P0, [R2+URZ+0x60], R3 ;  /* 0x00006003020075a7 */ /* 0x000e6400080011ff */
[----:B-1----:R-:W-:Y:S05]  /*1cb0*/  @!P0 BRA `(.L_x_32) ;  /* 0x0000005400188947 */ /* 0x002fea0003800000 */
.L_x_107:
[----:B------:R-:W2:Y:S01]  /*1cc0*/  LDS.128 R4, [R4+0xf0] ;  /* 0x0000f00004047984 */ /* 0x000ea20000000c00 */
[----:B---3--:R-:W-:Y:S01]  /*1cd0*/  ISETP.GE.AND P0, PT, R40, 0x1, PT ;  /* 0x000000012800780c */ /* 0x008fe20003f06270 */
[----:B-1----:R-:W-:Y:S01]  /*1ce0*/  VIADD R2, R2, 0x70 ;  /* 0x0000007002027836 */ /* 0x002fe20000000000 */
[----:B------:R-:W-:Y:S01]  /*1cf0*/  @!PT LDS RZ, [RZ] ;  /* 0x00000000fffff984 */ /* 0x000fe20000000800 */
[----:B------:R-:W-:Y:S01]  /*1d00*/  @!PT LDS RZ, [RZ] ;  /* 0x00000000fffff984 */ /* 0x000fe20000000800 */
[----:B------:R-:W-:Y:S01]  /*1d10*/  @!PT LDS RZ, [RZ] ;  /* 0x00000000fffff984 */ /* 0x000fe20000000800 */
[----:B------:R-:W-:Y:S01]  /*1d20*/  @!PT LDS RZ, [RZ] ;  /* 0x00000000fffff984 */ /* 0x000fe20000000800 */
[----:B------:R1:W-:Y:S06]  /*1d30*/  MEMBAR.ALL.CTA ;  /* 0x0000000000007992 */ /* 0x0003ec0000008000 */
[----:B-1----:R-:W1:Y:S01]  /*1d40*/  FENCE.VIEW.ASYNC.S ;  /* 0x00000000000073c6 */ /* 0x002e620000000000 */
[----:B------:R-:W-:-:S04]  /*1d50*/  PRMT R2, RZ, 0x654, R2 ;  /* 0x00000654ff027816 */ /* 0x000fc80000000002 */
[----:B-1----:R1:W-:Y:S01]  /*1d60*/  SYNCS.ARRIVE.TRANS64.RED.A1T0 RZ, [R2+URZ], RZ ;  /* 0x000000ff02ff79a7 */ /* 0x0023e200081004ff */
[----:B--2---:R-:W-:-:S13]  /*1d70*/  LOP3.LUT P2, RZ, R6, 0x1, RZ, 0xc0, !PT ;  /* 0x0000000106ff7812 */ /* 0x004fda000784c0ff */
[----:B------:R-:W-:Y:S01]  /*1d80*/  @P2 SHF.R.U32.HI R3, RZ, 0x10, R5 ;  /* 0x00000010ff032819 */ /* 0x000fe20000011605 */
[----:B------:R-:W-:Y:S01]  /*1d90*/  VOTEU.ANY UP0, P2 ;  /* 0x0000000000ff7886 */ /* 0x000fe20001000100 */
[----:B------:R-:W-:Y:S02]  /*1da0*/  @P2 MOV R13, R4 ;  /* 0x00000004000d2202 */ /* 0x000fe40000000f00 */
[----:B------:R-:W-:Y:S02]  /*1db0*/  @P2 R2UR.BROADCAST UR8, R3 ;  /* 0x00000000030822ca */ /* 0x000fe400008e0000 */
[----:B------:R-:W-:-:S11]  /*1dc0*/  @P2 LOP3.LUT R11, R5, 0xffff, RZ, 0xc0, !PT ;  /* 0x0000ffff050b2812 */ /* 0x000fd600078ec0ff */
[----:B------:R-:W-:Y:S01]  /*1dd0*/  @UP0 UMOV UR36, UR8 ;  /* 0x0000000800240c82 */ /* 0x000fe20008000000 */
[----:B-1----:R-:W-:Y:S05]  /*1de0*/  @!P0 BRA `(.L_x_33) ;  /* 0x0000000000b88947 */ /* 0x002fea0003800000 */
[----:B------:R-:W4:Y:S01]  /*1df0*/  LDC.64 R4, c[0x0][0xb18] ;  /* 0x0002c600ff047b82 */ /* 0x000f220000000a00 */
[----:B------:R-:W-:-:S07]  /*1e00*/  ISETP.NE.AND P3, PT, R40, 0x1, PT ;  /* 0x000000012800780c */ /* 0x000fce0003f65270 */
[----:B------:R-:W1:Y:S08]  /*1e10*/  LDC.64 R6, c[0x0][0xb10] ;  /* 0x0002c400ff067b82 */ /* 0x000e700000000a00 */
[----:B------:R-:W2:Y:S08]  /*1e20*/  LDC R16, c[0x0][0xb20] ;  /* 0x0002c800ff107b82 */ /* 0x000eb00000000800 */
[----:B------:R-:W3:Y:S01]  /*1e30*/  LDC R18, c[0x0][0xb0c] ;  /* 0x0002c300ff127b82 */ /* 0x000ee20000000800 */
[----:B----4-:R-:W-:Y:S01]  /*1e40*/  IMAD.HI.U32 R17, R0, R5, RZ ;  /* 0x0000000500117227 */ /* 0x010fe200078e00ff */
[----:B------:R-:W-:-:S03]  /*1e50*/  ISETP.NE.AND P0, PT, R4, 0x1, PT ;  /* 0x000000010400780c */ /* 0x000fc60003f05270 */
[----:B------:R-:W-:-:S03]  /*1e60*/  IMAD.HI.U32 R5, R11, R5, RZ ;  /* 0x000000050b057227 */ /* 0x000fc600078e00ff */
[----:B------:R-:W4:Y:S01]  /*1e70*/  LDC.64 R2, c[0x0][0xb28] ;  /* 0x0002ca00ff027b82 */ /* 0x000f220000000a00 */
[----:B-1----:R-:W-:-:S04]  /*1e80*/  IMAD.HI.U32 R20, R9, R6, RZ ;  /* 0x0000000609147227 */ /* 0x002fc800078e00ff */
[----:B------:R-:W-:Y:S01]  /*1e90*/  IMAD.HI.U32 R22, R13, R6, RZ ;  /* 0x000000060d167227 */ /* 0x000fe200078e00ff */
[----:B------:R-:W-:Y:S02]  /*1ea0*/  SHF.R.U32.HI R20, RZ, R7, R20 ;  /* 0x00000007ff147219 */ /* 0x000fe40000011614 */
[-C--:B--2---:R-:W-:Y:S02]  /*1eb0*/  SHF.R.U32.HI R17, RZ, R16.reuse, R17 ;  /* 0x00000010ff117219 */ /* 0x084fe40000011611 */
[----:B------:R-:W-:Y:S02]  /*1ec0*/  SHF.R.U32.HI R16, RZ, R16, R5 ;  /* 0x00000010ff107219 */ /* 0x000fe40000011605 */
[----:B------:R-:W-:Y:S02]  /*1ed0*/  SEL R17, R0, R17, !P0 ;  /* 0x0000001100117207 */ /* 0x000fe40004000000 */
[----:B------:R-:W-:Y:S02]  /*1ee0*/  SHF.R.U32.HI R22, RZ, R7, R22 ;  /* 0x00000007ff167219 */ /* 0x000fe40000011616 */
[----:B---3--:R-:W-:-:S02]  /*1ef0*/  ISETP.NE.AND P1, PT, R18, 0x1, PT ;  /* 0x000000011200780c */ /* 0x008fc40003f25270 */
[----:B------:R-:W-:Y:S02]  /*1f00*/  SEL R5, R11, R16, !P0 ;  /* 0x000000100b057207 */ /* 0x000fe40004000000 */
[----:B------:R-:W-:Y:S02]  /*1f10*/  SEL R19, R9, R20, !P1 ;  /* 0x0000001409137207 */ /* 0x000fe40004800000 */
[----:B------:R-:W-:Y:S01]  /*1f20*/  SEL R7, R13, R22, !P1 ;  /* 0x000000160d077207 */ /* 0x000fe20004800000 */
[----:B----4-:R-:W-:-:S04]  /*1f30*/  IMAD.HI.U32 R20, R17, R2, RZ ;  /* 0x0000000211147227 */ /* 0x010fc800078e00ff */
[----:B------:R-:W-:Y:S01]  /*1f40*/  IMAD.HI.U32 R6, R19, R2, RZ ;  /* 0x0000000213067227 */ /* 0x000fe200078e00ff */
[----:B------:R-:W-:-:S04]  /*1f50*/  @P3 SHF.R.U32.HI R17, RZ, R3, R20 ;  /* 0x00000003ff113219 */ /* 0x000fc80000011614 */
        /* <DEDUP_REMOVED lines=8> */
[----:B------:R-:W-:-:S04]  /*1fe0*/  @!P0 IMAD.HI.U32 R16, R7, R2, RZ ;  /* 0x0000000207108227 */ /* 0x000fc800078e00ff */
[----:B------:R-:W-:Y:S01]  /*1ff0*/  IMAD.MOV R2, RZ, RZ, -R6 ;  /* 0x000000ffff027224 */ /* 0x000fe200078e0a06 */
[----:B------:R-:W-:-:S03]  /*2000*/  @!P0 SHF.R.U32.HI R16, RZ, R3, R16 ;  /* 0x00000003ff108219 */ /* 0x000fc60000011610 */
[----:B------:R-:W-:Y:S01]  /*2010*/  IMAD R2, R40, R2, R5 ;  /* 0x0000000228027224 */ /* 0x000fe200078e0205 */
[----:B------:R-:W-:Y:S02]  /*2020*/  @!P0 SEL R3, R7, R16, !P3 ;  /* 0x0000001007038207 */ /* 0x000fe40005800000 */
[----:B------:R-:W-:-:S03]  /*2030*/  IADD3 R16, PT, PT, -R5, RZ, RZ ;  /* 0x000000ff05107210 */ /* 0x000fc60007ffe1ff */
[--C-:B------:R-:W-:Y:S02]  /*2040*/  @!P0 IMAD.IADD R6, R6, 0x1, -R3.reuse ;  /* 0x0000000106068824 */ /* 0x100fe400078e0a03 */
[----:B------:R-:W-:Y:S01]  /*2050*/  @!P0 IMAD R3, R2, R19, R3 ;  /* 0x0000001302038224 */ /* 0x000fe200078e0203 */
[----:B------:R-:W-:Y:S01]  /*2060*/  IADD3 R2, PT, PT, -R7, RZ, RZ ;  /* 0x000000ff07027210 */ /* 0x000fe20007ffe1ff */
[----:B------:R-:W-:Y:S02]  /*2070*/  @!P0 IMAD R5, R40, R6, R7 ;  /* 0x0000000628058224 */ /* 0x000fe400078e0207 */
[----:B------:R-:W-:Y:S02]  /*2080*/  IMAD R11, R4, R16, R11 ;  /* 0x00000010040b7224 */ /* 0x000fe400078e020b */
[----:B------:R-:W-:Y:S02]  /*2090*/  @!P0 IMAD.MOV.U32 R7, RZ, RZ, R3 ;  /* 0x000000ffff078224 */ /* 0x000fe400078e0003 */
[----:B------:R-:W-:-:S02]  /*20a0*/  IMAD R2, R18, R2, R13 ;  /* 0x0000000212027224 */ /* 0x000fc400078e020d */
[----:B------:R-:W-:Y:S02]  /*20b0*/  IMAD R11, R5, R4, R11 ;  /* 0x00000004050b7224 */ /* 0x000fe400078e020b */
[----:B------:R-:W-:Y:S02]  /*20c0*/  IMAD R13, R7, R18, R2 ;  /* 0x00000012070d7224 */ /* 0x000fe400078e0202 */
.L_x_33:
[----:B------:R-:W1:Y:S02]  /*20d0*/  LDCU UR8, c[0x0][0xb30] ;  /* 0x00016600ff0877ac */ /* 0x000e640008000800 */
[----:B-1----:R-:W-:-:S09]  /*20e0*/  UISETP.NE.AND UP0, UPT, UR8, 0x1, UPT ;  /* 0x000000010800788c */ /* 0x002fd2000bf05270 */
[----:B------:R-:W-:Y:S05]  /*20f0*/  BRA.U UP0, `(.L_x_34) ;  /* 0x0000000100407547 */ /* 0x000fea000b800000 */
[----:B------:R-:W1:Y:S08]  /*2100*/  LDC.64 R4, c[0x0][0xb10] ;  /* 0x0002c400ff047b82 */ /* 0x000e700000000a00 */
[----:B------:R-:W2:Y:S08]  /*2110*/  LDC.64 R2, c[0x0][0xb18] ;  /* 0x0002c600ff027b82 */ /* 0x000eb00000000a00 */
[----:B------:R-:W3:Y:S08]  /*2120*/  LDC R6, c[0x0][0xb20] ;  /* 0x0002c800ff067b82 */ /* 0x000ef00000000800 */
[----:B------:R-:W4:Y:S01]  /*2130*/  LDC R16, c[0x0][0xb0c] ;  /* 0x0002c300ff107b82 */ /* 0x000f220000000800 */
[----:B-1----:R-:W-:-:S05]  /*2140*/  IMAD.HI.U32 R4, R13, R4, RZ ;  /* 0x000000040d047227 */ /* 0x002fca00078e00ff */
[----:B------:R-:W-:Y:S01]  /*2150*/  SHF.R.U32.HI R4, RZ, R5, R4 ;  /* 0x00000005ff047219 */ /* 0x000fe20000011604 */
[----:B--2---:R-:W-:Y:S01]  /*2160*/  IMAD.HI.U32 R3, R11, R3, RZ ;  /* 0x000000030b037227 */ /* 0x004fe200078e00ff */
[----:B------:R-:W-:-:S04]  /*2170*/  ISETP.NE.AND P0, PT, R2, 0x1, PT ;  /* 0x000000010200780c */ /* 0x000fc80003f05270 */
[----:B---3--:R-:W-:-:S04]  /*2180*/  SHF.R.U32.HI R6, RZ, R6, R3 ;  /* 0x00000006ff067219 */ /* 0x008fc80000011603 */
[----:B------:R-:W-:Y:S02]  /*2190*/  SEL R3, R11, R6, !P0 ;  /* 0x000000060b037207 */ /* 0x000fe40004000000 */
[----:B----4-:R-:W-:-:S04]  /*21a0*/  ISETP.NE.AND P1, PT, R16, 0x1, PT ;  /* 0x000000011000780c */ /* 0x010fc80003f25270 */
[----:B------:R-:W-:-:S05]  /*21b0*/  SEL R4, R13, R4, !P1 ;  /* 0x000000040d047207 */ /* 0x000fca0004800000 */
[----:B------:R-:W-:Y:S02]  /*21c0*/  IMAD.IADD R5, R3, 0x1, -R4 ;  /* 0x0000000103057824 */ /* 0x000fe400078e0a04 */
[----:B------:R-:W-:Y:S02]  /*21d0*/  IMAD.IADD R3, R4, 0x1, -R3 ;  /* 0x0000000104037824 */ /* 0x000fe400078e0a03 */
[----:B------:R-:W-:Y:S02]  /*21e0*/  IMAD R13, R5, R16, R13 ;  /* 0x00000010050d7224 */ /* 0x000fe400078e020d */
[----:B------:R-:W-:-:S07]  /*21f0*/  IMAD R11, R3, R2, R11 ;  /* 0x00000002030b7224 */ /* 0x000fce00078e020b */
.L_x_34:
[----:B------:R-:W-:Y:S01]  /*2200*/  VIADD R14, R14, 0x1 ;  /* 0x000000010e0e7836 */ /* 0x000fe20000000000 */
[----:B------:R-:W-:Y:S01]  /*2210*/  PLOP3.LUT P1, PT, PT, PT, PT, 0x80, 0x8 ;  /* 0x000000000008781c */ /* 0x000fe20003f2f070 */
[----:B------:R-:W-:Y:S02]  /*2220*/  IMAD.IADD R21, R13, 0x1, R96 ;  /* 0x000000010d157824 */ /* 0x000fe400078e0260 */
[----:B------:R-:W-:Y:S01]  /*2230*/  IMAD.IADD R20, R11, 0x1, R94 ;  /* 0x000000010b147824 */ /* 0x000fe200078e025e */
[----:B------:R-:W-:-:S04]  /*2240*/  ISETP.NE.AND P0, PT, R14, 0x2, PT ;  /* 0x000000020e00780c */ /* 0x000fc80003f05270 */
[----:B------:R-:W-:Y:S02]  /*2250*/  SEL R3, RZ, 0x1, P0 ;  /* 0x00000001ff037807 */ /* 0x000fe40000000000 */
[----:B------:R-:W-:Y:S02]  /*2260*/  SEL R14, R14, RZ, P0 ;  /* 0x000000ff0e0e7207 */ /* 0x000fe40000000000 */
[----:B------:R-:W-:Y:S01]  /*2270*/  LOP3.LUT R12, R12, R3, RZ, 0x3c, !PT ;  /* 0x000000030c0c7212 */ /* 0x000fe200078e3cff */
[----:B------:R-:W-:Y:S06]  /*2280*/  @P2 BRA `(.L_x_35) ;  /* 0xfffffff000982947 */ /* 0x000fec000383ffff */
[----:B------:R-:W-:Y:S01]  /*2290*/  UIADD3 UR4, UPT, UPT, UR4, 0x18, URZ ;  /* 0x0000001804047890 */ /* 0x000fe2000fffe0ff */
[----:B------:R-:W-:-:S03]  /*22a0*/  SHF.L.U32 R3, R15, 0x1f, RZ ;  /* 0x0000001f0f037819 */ /* 0x000fc600000006ff */
[----:B------:R-:W-:-:S09]  /*22b0*/  ULEA UR5, UR6, UR4, 0x3 ;  /* 0x0000000406057291 */ /* 0x000fd2000f8e18ff */
[----:B------:R-:W1:Y:S02]  /*22c0*/  SYNCS.PHASECHK.TRANS64.TRYWAIT P0, [UR5], R3 ;  /* 0x00000003ff0075a7 */ /* 0x000e640008001105 */
[----:B-1----:R-:W-:Y:S05]  /*22d0*/  @!P0 BRA `(.L_x_36) ;  /* 0x0000004c00a48947 */ /* 0x002fea0003800000 */
.L_x_109:
[----:B------:R-:W-:-:S04]  /*22e0*/  UIADD3 UR6, UPT, UPT, UR6, 0x1, URZ ;  /* 0x0000000106067890 */ /* 0x000fc8000fffe0ff */
[----:B------:R-:W-:-:S04]  /*22f0*/  UISETP.NE.AND UP0, UPT, UR6, 0x3, UPT ;  /* 0x000000030600788c */ /* 0x000fc8000bf05270 */
[----:B------:R-:W-:Y:S02]  /*2300*/  USEL UR7, URZ, 0x1, UP0 ;  /* 0x00000001ff077887 */ /* 0x000fe40008000000 */
[----:B------:R-:W-:-:S04]  /*2310*/  USEL UR6, UR6, URZ, UP0 ;  /* 0x000000ff06067287 */ /* 0x000fc80008000000 */
[----:B------:R-:W-:Y:S01]  /*2320*/  ULEA UR5, UR6, UR4, 0x3 ;  /* 0x0000000406057291 */ /* 0x000fe2000f8e18ff */
[----:B------:R-:W-:-:S04]  /*2330*/  LOP3.LUT R15, R15, UR7, RZ, 0x3c, !PT ;  /* 0x000000070f0f7c12 */ /* 0x000fc8000f8e3cff */
[----:B-1----:R-:W-:-:S04]  /*2340*/  SHF.L.U32 R3, R15, 0x1f, RZ ;  /* 0x0000001f0f037819 */ /* 0x002fc800000006ff */
[----:B------:R-:W1:Y:S02]  /*2350*/  SYNCS.PHASECHK.TRANS64.TRYWAIT P0, [UR5], R3 ;  /* 0x00000003ff0075a7 */ /* 0x000e640008001105 */
[----:B-1----:R-:W-:Y:S05]  /*2360*/  @!P0 BRA `(.L_x_37) ;  /* 0x0000004c00988947 */ /* 0x002fea0003800000 */
.L_x_111:
[----:B------:R-:W-:-:S04]  /*2370*/  UIADD3 UR6, UPT, UPT, UR6, 0x1, URZ ;  /* 0x0000000106067890 */ /* 0x000fc8000fffe0ff */
[----:B------:R-:W-:-:S04]  /*2380*/  UISETP.NE.AND UP0, UPT, UR6, 0x3, UPT ;  /* 0x000000030600788c */ /* 0x000fc8000bf05270 */
[----:B------:R-:W-:Y:S02]  /*2390*/  USEL UR5, URZ, 0x1, UP0 ;  /* 0x00000001ff057887 */ /* 0x000fe40008000000 */
[----:B------:R-:W-:-:S04]  /*23a0*/  USEL UR6, UR6, URZ, UP0 ;  /* 0x000000ff06067287 */ /* 0x000fc80008000000 */
[----:B------:R-:W-:Y:S01]  /*23b0*/  ULEA UR6, UR6, UR4, 0x3 ;  /* 0x0000000406067291 */ /* 0x000fe2000f8e18ff */
[----:B-1----:R-:W-:-:S04]  /*23c0*/  LOP3.LUT R3, R15, UR5, RZ, 0x3c, !PT ;  /* 0x000000050f037c12 */ /* 0x002fc8000f8e3cff */
[----:B------:R-:W-:Y:S01]  /*23d0*/  SHF.L.U32 R3, R3, 0x1f, RZ ;  /* 0x0000001f03037819 */ /* 0x000fe200000006ff */
[----:B----4-:R-:W-:-:S07]  /*23e0*/  IMAD.U32 R0, RZ, RZ, UR6 ;  /* 0x00000006ff007e24 */ /* 0x010fce000f8e00ff */
.L_x_38:
[----:B-1----:R1:W2:Y:S02]  /*23f0*/  SYNCS.PHASECHK.TRANS64.TRYWAIT P0, [R0+URZ], R3 ;  /* 0x00000003000075a7 */ /* 0x0022a400080011ff */
[----:B--2---:R-:W-:Y:S05]  /*2400*/  @!P0 NANOSLEEP.SYNCS 0x989680 ;  /* 0x009896800000895d */ /* 0x004fea0003900000 */
[----:B------:R-:W2:Y:S02]  /*2410*/  @!P0 SYNCS.PHASECHK.TRANS64 P0, [R0+URZ], R3 ;  /* 0x00000003000085a7 */ /* 0x000ea400080010ff */
[----:B--2---:R-:W-:Y:S05]  /*2420*/  @P0 EXIT ;  /* 0x000000000000094d */ /* 0x004fea0003800000 */
[----:B------:R-:W-:Y:S05]  /*2430*/  BRA `(.L_x_38) ;  /* 0xfffffffc00ec7947 */ /* 0x000fea000383ffff */
.L_x_17:
[----:B------:R-:W-:-:S04]  /*2440*/  UISETP.NE.AND UP1, UPT, UR37, URZ, UPT ;  /* 0x000000ff2500728c */ /* 0x000fc8000bf25270 */
[----:B------:R-:W-:-:S09]  /*2450*/  UISETP.NE.OR UP1, UPT, UR8, 0x1, UP1 ;  /* 0x000000010800788c */ /* 0x000fd20008f25670 */
[----:B------:R-:W-:Y:S05]  /*2460*/  BRA.U UP1, `(.L_x_39) ;  /* 0x0000000501487547 */ /* 0x000fea000b800000 */
[----:B------:R-:W-:Y:S01]  /*2470*/  ISETP.NE.AND P2, PT, R2, RZ, PT ;  /* 0x000000ff0200720c */ /* 0x000fe20003f45270 */
[----:B------:R-:W-:Y:S01]  /*2480*/  IMAD.MOV.U32 R12, RZ, RZ, 0x1 ;  /* 0x00000001ff0c7424 */ /* 0x000fe200078e00ff */
[----:B------:R-:W-:Y:S02]  /*2490*/  CS2R R10, SRZ ;  /* 0x00000000000a7805 */ /* 0x000fe4000001ff00 */
[----:B------:R-:W-:Y:S01]  /*24a0*/  CS2R R8, SRZ ;  /* 0x0000000000087805 */ /* 0x000fe2000001ff00 */
[----:B------:R-:W-:Y:S01]  /*24b0*/  UMOV UR4, 0x400 ;  /* 0x0000040000047882 */ /* 0x000fe20000000000 */
[----:B------:R-:W-:Y:S01]  /*24c0*/  UMOV UR6, URZ ;  /* 0x000000ff00067c82 */ /* 0x000fe20008000000 */
[----:B------:R-:W-:-:S12]  /*24d0*/  ULEA UR37, UR37, UR4, 0x18 ;  /* 0x0000000425257291 */ /* 0x000fd8000f8ec0ff */
.L_x_43:
[----:B------:R-:W-:Y:S02]  /*24e0*/  LEA R0, R8, UR37, 0x3 ;  /* 0x0000002508007c11 */ /* 0x000fe4000f8e18ff */
[----:B------:R-:W-:-:S03]  /*24f0*/  SHF.L.U32 R5, R9, 0x1f, RZ ;  /* 0x0000001f09057819 */ /* 0x000fc600000006ff */
[----:B------:R-:W-:Y:S01]  /*2500*/  VIADD R4, R0, 0xd0 ;  /* 0x000000d000047836 */ /* 0x000fe20000000000 */
[----:B------:R-:W1:Y:S02]  /*2510*/  SYNCS.PHASECHK.TRANS64.TRYWAIT P0, [R0+URZ+0xc0], R5 ;  /* 0x0000c005000075a7 */ /* 0x000e6400080011ff */
[----:B-1----:R-:W-:Y:S05]  /*2520*/  @!P0 BRA `(.L_x_40) ;  /* 0x0000004c00408947 */ /* 0x002fea0003800000 */
.L_x_112:
[----:B------:R-:W-:Y:S01]  /*2530*/  ULEA UR5, UR6, UR37, 0x3 ;  /* 0x0000002506057291 */ /* 0x000fe2000f8e18ff */
[----:B------:R-:W-:Y:S02]  /*2540*/  PRMT R4, RZ, 0x654, R4 ;  /* 0x00000654ff047816 */ /* 0x000fe40000000004 */
[----:B-1----:R-:W-:Y:S01]  /*2550*/  SHF.L.U32 R5, R12, 0x1f, RZ ;  /* 0x0000001f0c057819 */ /* 0x002fe200000006ff */
[----:B------:R-:W-:Y:S01]  /*2560*/  UIADD3 UR4, UPT, UPT, UR5, 0x60, URZ ;  /* 0x0000006005047890 */ /* 0x000fe2000fffe0ff */
[----:B------:R1:W-:Y:S05]  /*2570*/  SYNCS.ARRIVE.TRANS64.RED.A1T0 RZ, [R4+URZ], RZ ;  /* 0x000000ff04ff79a7 */ /* 0x0003ea00081004ff */
[----:B------:R-:W-:Y:S01]  /*2580*/  IMAD.U32 R7, RZ, RZ, UR4 ;  /* 0x00000004ff077e24 */ /* 0x000fe2000f8e00ff */
[----:B------:R-:W2:Y:S04]  /*2590*/  SYNCS.PHASECHK.TRANS64.TRYWAIT P0, [UR5+0x70], R5 ;  /* 0x00007005ff0075a7 */ /* 0x000ea80008001105 */
[----:B------:R-:W-:Y:S01]  /*25a0*/  PRMT R6, R2, 0x654, R7 ;  /* 0x0000065402067816 */ /* 0x000fe20000000007 */
[----:B-1----:R-:W-:Y:S01]  /*25b0*/  @!P2 IMAD.MOV.U32 R4, RZ, RZ, 0x10 ;  /* 0x00000010ff04a424 */ /* 0x002fe200078e00ff */
[----:B--2---:R-:W-:Y:S06]  /*25c0*/  @!P0 BRA `(.L_x_41) ;  /* 0x0000004c002c8947 */ /* 0x004fec0003800000 */
.L_x_114:
[----:B------:R-:W-:Y:S01]  /*25d0*/  ULEA UR4, UR6, UR37, 0x4 ;  /* 0x0000002506047291 */ /* 0x000fe2000f8e20ff */
[----:B------:R-:W-:Y:S01]  /*25e0*/  SEL R3, R6, R3, !P2 ;  /* 0x0000000306037207 */ /* 0x000fe20005000000 */
[----:B------:R-:W-:Y:S01]  /*25f0*/  UIADD3 UR5, UPT, UPT, UR5, 0x60, URZ ;  /* 0x0000006005057890 */ /* 0x000fe2000fffe0ff */
[----:B-1----:R-:W-:Y:S01]  /*2600*/  LEA R0, R11, UR37, 0x3 ;  /* 0x000000250b007c11 */ /* 0x002fe2000f8e18ff */
[----:B------:R-:W-:Y:S01]  /*2610*/  UIADD3 UR4, UPT, UPT, UR4, 0xf0, URZ ;  /* 0x000000f004047890 */ /* 0x000fe2000fffe0ff */
[----:B------:R-:W-:Y:S01]  /*2620*/  SHF.L.U32 R5, R10, 0x1f, RZ ;  /* 0x0000001f0a057819 */ /* 0x000fe200000006ff */
[----:B------:R1:W-:Y:S01]  /*2630*/  @!P2 SYNCS.ARRIVE.TRANS64.RED RZ, [R3+URZ], R4 ;  /* 0x0000000403ffa9a7 */ /* 0x0003e200080004ff */
[----:B------:R-:W-:Y:S01]  /*2640*/  UIADD3 UR6, UPT, UPT, UR6, 0x1, URZ ;  /* 0x0000000106067890 */ /* 0x000fe2000fffe0ff */
[----:B------:R-:W-:-:S03]  /*2650*/  VIADD R8, R8, 0x1 ;  /* 0x0000000108087836 */ /* 0x000fc60000000000 */
[----:B------:R-:W-:Y:S02]  /*2660*/  UISETP.NE.AND UP0, UPT, UR6, 0x2, UPT ;  /* 0x000000020600788c */ /* 0x000fe4000bf05270 */
[----:B------:R-:W-:Y:S06]  /*2670*/  UGETNEXTWORKID.BROADCAST [UR4], [UR5] ;  /* 0x00000000040073ca */ /* 0x000fec0008000100 */
[----:B------:R-:W-:Y:S01]  /*2680*/  USEL UR4, URZ, 0x1, UP0 ;  /* 0x00000001ff047887 */ /* 0x000fe20008000000 */
[----:B------:R-:W-:Y:S01]  /*2690*/  ISETP.NE.AND P0, PT, R8, 0x2, PT ;  /* 0x000000020800780c */ /* 0x000fe20003f05270 */
[----:B------:R-:W-:Y:S01]  /*26a0*/  USEL UR6, UR6, URZ, UP0 ;  /* 0x000000ff06067287 */ /* 0x000fe20008000000 */
[----:B------:R-:W2:Y:S03]  /*26b0*/  SYNCS.PHASECHK.TRANS64.TRYWAIT P1, [R0+URZ+0x60], R5 ;  /* 0x00006005000075a7 */ /* 0x000ea600080211ff */
[----:B------:R-:W-:Y:S01]  /*26c0*/  LOP3.LUT R12, R12, UR4, RZ, 0x3c, !PT ;  /* 0x000000040c0c7c12 */ /* 0x000fe2000f8e3cff */
[----:B-12---:R-:W-:Y:S07]  /*26d0*/  @!P1 BRA `(.L_x_42) ;  /* 0x0000004c00009947 */ /* 0x006fee0003800000 */
.L_x_115:
[C---:B------:R-:W-:Y:S01]  /*26e0*/  LEA R4, R11.reuse, UR37, 0x4 ;  /* 0x000000250b047c11 */ /* 0x040fe2000f8e20ff */
[----:B-1----:R-:W-:Y:S01]  /*26f0*/  VIADD R0, R0, 0x70 ;  /* 0x0000007000007836 */ /* 0x002fe20000000000 */
[----:B------:R-:W-:Y:S01]  /*2700*/  SEL R8, R8, RZ, P0 ;  /* 0x000000ff08087207 */ /* 0x000fe20000000000 */
[----:B------:R-:W-:-:S03]  /*2710*/  VIADD R11, R11, 0x1 ;  /* 0x000000010b0b7836 */ /* 0x000fc60000000000 */
[----:B------:R-:W1:Y:S01]  /*2720*/  LDS.128 R4, [R4+0xf0] ;  /* 0x0000f00004047984 */ /* 0x000e620000000c00 */
[----:B------:R-:W-:Y:S02]  /*2730*/  PRMT R0, RZ, 0x654, R0 ;  /* 0x00000654ff007816 */ /* 0x000fe40000000000 */
[C---:B------:R-:W-:Y:S01]  /*2740*/  ISETP.NE.AND P1, PT, R11.reuse, 0x2, PT ;  /* 0x000000020b00780c */ /* 0x040fe20003f25270 */
[----:B------:R-:W-:Y:S01]  /*2750*/  @!PT LDS RZ, [RZ] ;  /* 0x00000000fffff984 */ /* 0x000fe20000000800 */
[----:B------:R-:W-:Y:S01]  /*2760*/  @!PT LDS RZ, [RZ] ;  /* 0x00000000fffff984 */ /* 0x000fe20000000800 */
[----:B------:R-:W-:Y:S01]  /*2770*/  @!PT LDS RZ, [RZ] ;  /* 0x00000000fffff984 */ /* 0x000fe20000000800 */
[----:B------:R-:W-:Y:S01]  /*2780*/  @!PT LDS RZ, [RZ] ;  /* 0x00000000fffff984 */ /* 0x000fe20000000800 */
[----:B------:R2:W-:Y:S06]  /*2790*/  MEMBAR.ALL.CTA ;  /* 0x0000000000007992 */ /* 0x0005ec0000008000 */
[----:B--2---:R-:W2:Y:S01]  /*27a0*/  FENCE.VIEW.ASYNC.S ;  /* 0x00000000000073c6 */ /* 0x004ea20000000000 */
[----:B------:R-:W-:Y:S01]  /*27b0*/  SEL R11, R11, RZ, P1 ;  /* 0x000000ff0b0b7207 */ /* 0x000fe20000800000 */
[----:B--2---:R2:W-:Y:S01]  /*27c0*/  SYNCS.ARRIVE.TRANS64.RED.A1T0 RZ, [R0+URZ], RZ ;  /* 0x000000ff00ff79a7 */ /* 0x0045e200081004ff */
[----:B-1----:R-:W-:-:S02]  /*27d0*/  LOP3.LUT P3, RZ, R6, 0x1, RZ, 0xc0, !PT ;  /* 0x0000000106ff7812 */ /* 0x002fc4000786c0ff */
[----:B------:R-:W-:-:S04]  /*27e0*/  SEL R5, RZ, 0x1, P1 ;  /* 0x00000001ff057807 */ /* 0x000fc80000800000 */
[----:B------:R-:W-:Y:S02]  /*27f0*/  LOP3.LUT R10, R10, R5, RZ, 0x3c, !PT ;  /* 0x000000050a0a7212 */ /* 0x000fe400078e3cff */
[----:B--2---:R-:W-:-:S04]  /*2800*/  SEL R0, RZ, 0x1, P0 ;  /* 0x00000001ff007807 */ /* 0x004fc80000000000 */
[----:B------:R-:W-:Y:S01]  /*2810*/  LOP3.LUT R9, R9, R0, RZ, 0x3c, !PT ;  /* 0x0000000009097212 */ /* 0x000fe200078e3cff */
[----:B------:R-:W-:Y:S06]  /*2820*/  @P3 BRA `(.L_x_43) ;  /* 0xfffffffc002c3947 */ /* 0x000fec000383ffff */
[----:B------:R-:W-:Y:S01]  /*2830*/  ULEA UR5, UR6, UR37, 0x3 ;  /* 0x0000002506057291 */ /* 0x000fe2000f8e18ff */
[----:B------:R-:W-:-:S08]  /*2840*/  SHF.L.U32 R3, R12, 0x1f, RZ ;  /* 0x0000001f0c037819 */ /* 0x000fd000000006ff */
[----:B------:R-:W1:Y:S02]  /*2850*/  SYNCS.PHASECHK.TRANS64 P0, [UR5+0x70], R3 ;  /* 0x00007003ff0075a7 */ /* 0x000e640008001005 */
[----:B-1----:R-:W-:Y:S05]  /*2860*/  @P0 BRA `(.L_x_44) ;  /* 0x0000000000080947 */ /* 0x002fea0003800000 */
[----:B------:R-:W1:Y:S02]  /*2870*/  SYNCS.PHASECHK.TRANS64.TRYWAIT P0, [UR5+0x70], R3 ;  /* 0x00007003ff0075a7 */ /* 0x000e640008001105 */
[----:B-1----:R-:W-:Y:S05]  /*2880*/  @!P0 BRA `(.L_x_45) ;  /* 0x0000004800a88947 */ /* 0x002fea0003800000 */
.L_x_44:
[----:B------:R-:W-:-:S04]  /*2890*/  UIADD3 UR4, UPT, UPT, UR6, 0x1, URZ ;  /* 0x0000000106047890 */ /* 0x000fc8000fffe0ff */
[----:B------:R-:W-:-:S04]  /*28a0*/  UISETP.NE.AND UP0, UPT, UR4, 0x2, UPT ;  /* 0x000000020400788c */ /* 0x000fc8000bf05270 */
[----:B------:R-:W-:Y:S02]  /*28b0*/  USEL UR7, URZ, 0x1, UP0 ;  /* 0x00000001ff077887 */ /* 0x000fe40008000000 */
[----:B------:R-:W-:-:S04]  /*28c0*/  USEL UR4, UR4, URZ, UP0 ;  /* 0x000000ff04047287 */ /* 0x000fc80008000000 */
[----:B------:R-:W-:Y:S01]  /*28d0*/  ULEA UR4, UR4, UR37, 0x3 ;  /* 0x0000002504047291 */ /* 0x000fe2000f8e18ff */
[----:B-1----:R-:W-:-:S04]  /*28e0*/  LOP3.LUT R3, R12, UR7, RZ, 0x3c, !PT ;  /* 0x000000070c037c12 */ /* 0x002fc8000f8e3cff */
[----:B------:R-:W-:-:S04]  /*28f0*/  SHF.L.U32 R0, R3, 0x1f, RZ ;  /* 0x0000001f03007819 */ /* 0x000fc800000006ff */
[----:B------:R-:W1:Y:S02]  /*2900*/  SYNCS.PHASECHK.TRANS64 P0, [UR4+0x70], R0 ;  /* 0x00007000ff0075a7 */ /* 0x000e640008001004 */
[----:B-1----:R-:W-:Y:S05]  /*2910*/  @P0 EXIT ;  /* 0x000000000000094d */ /* 0x002fea0003800000 */
[----:B------:R-:W-:Y:S02]  /*2920*/  SHF.L.U32 R3, R3, 0x1f, RZ ;  /* 0x0000001f03037819 */ /* 0x000fe400000006ff */
[----:B------:R-:W-:-:S07]  /*2930*/  MOV R0, UR4 ;  /* 0x0000000400007c02 */ /* 0x000fce0008000f00 */
.L_x_46:
[----:B-1----:R1:W2:Y:S02]  /*2940*/  SYNCS.PHASECHK.TRANS64.TRYWAIT P0, [R0+URZ+0x70], R3 ;  /* 0x00007003000075a7 */ /* 0x0022a400080011ff */
[----:B--2---:R-:W-:Y:S05]  /*2950*/  @!P0 NANOSLEEP.SYNCS 0x989680 ;  /* 0x009896800000895d */ /* 0x004fea0003900000 */
[----:B------:R-:W2:Y:S02]  /*2960*/  @!P0 SYNCS.PHASECHK.TRANS64 P0, [R0+URZ+0x70], R3 ;  /* 0x00007003000085a7 */ /* 0x000ea400080010ff */
[----:B--2---:R-:W-:Y:S05]  /*2970*/  @P0 EXIT ;  /* 0x000000000000094d */ /* 0x004fea0003800000 */
[----:B------:R-:W-:Y:S05]  /*2980*/  BRA `(.L_x_46) ;  /* 0xfffffffc00ec7947 */ /* 0x000fea000383ffff */
.L_x_39:
[----:B------:R-:W-:-:S09]  /*2990*/  UISETP.NE.AND UP1, UPT, UR8, URZ, UPT ;  /* 0x000000ff0800728c */ /* 0x000fd2000bf25270 */
[----:B------:R-:W-:Y:S05]  /*29a0*/  BRA.U UP1, `(.L_x_47) ;  /* 0x0000000d01947547 */ /* 0x000fea000b800000 */
[----:B------:R-:W-:Y:S01]  /*29b0*/  UMOV UR4, 0x40 ;  /* 0x0000004000047882 */ /* 0x000fe20000000000 */
[----:B------:R-:W-:Y:S01]  /*29c0*/  NOP ;  /* 0x0000000000007918 */ /* 0x000fe20000000000 */
[----:B------:R-:W-:Y:S01]  /*29d0*/  ULEA UR4, UR37, UR4, 0x18 ;  /* 0x0000000425047291 */ /* 0x000fe2000f8ec0ff */
[----:B------:R-:W-:Y:S02]  /*29e0*/  UMOV UR5, 0x400 ;  /* 0x0000040000057882 */ /* 0x000fe40000000000 */
[----:B------:R-:W-:-:S06]  /*29f0*/  ULEA UR37, UR37, UR5, 0x18 ;  /* 0x0000000525257291 */ /* 0x000fcc000f8ec0ff */
[----:B------:R-:W1:Y:S02]  /*2a00*/  LDS.U8 R0, [UR4+0x1c] ;  /* 0x00001c04ff007984 */ /* 0x000e640008000000 */
[----:B-1----:R-:W-:-:S13]  /*2a10*/  ISETP.NE.AND P0, PT, R0, RZ, PT ;  /* 0x000000ff0000720c */ /* 0x002fda0003f05270 */
[----:B------:R-:W-:Y:S05]  /*2a20*/  @P0 BRA `(.L_x_48) ;  /* 0x0000000000580947 */ /* 0x000fea0003800000 */
[----:B------:R-:W-:-:S13]  /*2a30*/  ELECT P0, URZ, PT ;  /* 0x0000000000ff782f */ /* 0x000fda0003800000 */
[----:B------:R-:W-:Y:S05]  /*2a40*/  @!P0 BRA `(.L_x_49) ;  /* 0x0000000000608947 */ /* 0x000fea0003800000 */
[----:B------:R-:W-:Y:S01]  /*2a50*/  UMOV UR5, 0x10 ;  /* 0x0000001000057882 */ /* 0x000fe20000000000 */
[----:B------:R-:W-:Y:S01]  /*2a60*/  HFMA2 R0, -RZ, RZ, 0, 5.9604644775390625e-08 ;  /* 0x00000001ff007431 */ /* 0x000fe200000001ff */
[----:B------:R-:W-:-:S03]  /*2a70*/  MOV R2, 0xffff ;  /* 0x0000ffff00027802 */ /* 0x000fc60000000f00 */
[----:B------:R-:W-:Y:S04]  /*2a80*/  DEPBAR.LE SB1, 0x36 ;  /* 0x00009d800000791a */ /* 0x000fe80000000000 */
[----:B------:R-:W1:Y:S02]  /*2a90*/  UTCATOMSWS.FIND_AND_SET.ALIGN UP0, UR5, UR5 ;  /* 0x00000005000575e3 */ /* 0x000e640008000800 */
[----:B-1----:R-:W-:Y:S01]  /*2aa0*/  MOV R3, UR5 ;  /* 0x0000000500037c02 */ /* 0x002fe20008000f00 */
[----:B------:R-:W-:Y:S06]  /*2ab0*/  BRA.U UP0, `(.L_x_50) ;  /* 0x0000000100187547 */ /* 0x000fec000b800000 */
.L_x_51:
[----:B------:R-:W-:Y:S05]  /*2ac0*/  NANOSLEEP 0x64 ;  /* 0x000000640000795d */ /* 0x000fea0003800000 */
[----:B------:R-:W-:-:S05]  /*2ad0*/  UMOV UR5, 0x10 ;  /* 0x0000001000057882 */ /* 0x000fca0000000000 */
[----:B------:R-:W-:Y:S04]  /*2ae0*/  DEPBAR.LE SB1, 0x36 ;  /* 0x00009d800000791a */ /* 0x000fe80000000000 */
[----:B------:R-:W1:Y:S02]  /*2af0*/  UTCATOMSWS.FIND_AND_SET.ALIGN UP0, UR5, UR5 ;  /* 0x00000005000575e3 */ /* 0x000e640008000800 */
[----:B-1----:R-:W-:Y:S01]  /*2b00*/  MOV R3, UR5 ;  /* 0x0000000500037c02 */ /* 0x002fe20008000f00 */
[----:B------:R-:W-:Y:S05]  /*2b10*/  BRA.U !UP0, `(.L_x_51) ;  /* 0xfffffffd08e87547 */ /* 0x000fea000b83ffff */
.L_x_50:
[-C--:B------:R-:W-:Y:S02]  /*2b20*/  SHF.L.U32 R2, R2, R3.reuse, RZ ;  /* 0x0000000302027219 */ /* 0x080fe400000006ff */
[----:B------:R-:W-:Y:S01]  /*2b30*/  SHF.L.U32 R0, R0, R3, RZ ;  /* 0x0000000300007219 */ /* 0x000fe200000006ff */
[----:B------:R-:W-:Y:S02]  /*2b40*/  IMAD.SHL.U32 R3, R3, 0x20, RZ ;  /* 0x0000002003037824 */ /* 0x000fe400078e00ff */
[----:B------:R1:W-:Y:S04]  /*2b50*/  ATOMS.OR RZ, [UR4+0x14], R2 ;  /* 0x00001402ffff798c */ /* 0x0003e8000b000004 */
[----:B------:R1:W-:Y:S04]  /*2b60*/  ATOMS.OR RZ, [UR4+0x18], R0 ;  /* 0x00001800ffff798c */ /* 0x0003e8000b000004 */
[----:B------:R1:W-:Y:S01]  /*2b70*/  STS [UR37+0x110], R3 ;  /* 0x00011003ff007988 */ /* 0x0003e20008000825 */
[----:B------:R-:W-:Y:S05]  /*2b80*/  BRA `(.L_x_49) ;  /* 0x0000000000107947 */ /* 0x000fea0003800000 */
.L_x_48:
[----:B------:R-:W-:Y:S02]  /*2b90*/  MOV R0, 0xffffffff ;  /* 0xffffffff00007802 */ /* 0x000fe40000000f00 */
[----:B------:R-:W-:-:S03]  /*2ba0*/  MOV R2, 0x2bd0 ;  /* 0x00002bd000027802 */ /* 0x000fc60000000f00 */
[----:B------:R1:W-:Y:S04]  /*2bb0*/  STS [UR37+0x110], R0 ;  /* 0x00011000ff007988 */ /* 0x0003e80008000825 */
[----:B-1-3-5:R-:W-:Y:S05]  /*2bc0*/  CALL.REL.NOINC `($__internal_1_$__cuda_sm10x_tcgen05_guardrail_trap_phase_invalid_during_alloc) ;  /* 0x0000004c00647944 */ /* 0x02afea0003c00000 */
.L_x_49:
[----:B------:R-:W-:Y:S05]  /*2bd0*/  WARPSYNC.ALL ;  /* 0x0000000000007948 */ /* 0x000fea0003800000 */
[----:B------:R-:W2:Y:S01]  /*2be0*/  S2UR UR6, SR_CgaCtaId ;  /* 0x00000000000679c3 */ /* 0x000ea20000008800 */
[----:B------:R-:W-:Y:S01]  /*2bf0*/  UMOV UR4, 0x400 ;  /* 0x0000040000047882 */ /* 0x000fe20000000000 */
[----:B------:R-:W-:-:S06]  /*2c00*/  NOP ;  /* 0x0000000000007918 */ /* 0x000fcc0000000000 */
[----:B------:R-:W-:Y:S06]  /*2c10*/  BAR.ARV 0x6, 0xa0 ;  /* 0x0182800000007b1d */ /* 0x000fec0000002000 */
[----:B------:R-:W4:Y:S01]  /*2c20*/  LDCU UR7, c[0x0][0x38c] ;  /* 0x00007180ff0777ac */ /* 0x000f220008000800 */
[----:B------:R-:W-:Y:S01]  /*2c30*/  IMAD.MOV.U32 R11, RZ, RZ, 0x1 ;  /* 0x00000001ff0b7424 */ /* 0x000fe200078e00ff */
[----:B------:R-:W-:Y:S01]  /*2c40*/  CS2R R8, SRZ ;  /* 0x0000000000087805 */ /* 0x000fe2000001ff00 */
[----:B------:R-:W-:Y:S01]  /*2c50*/  IMAD.MOV.U32 R10, RZ, RZ, RZ ;  /* 0x000000ffff0a7224 */ /* 0x000fe200078e00ff */
[----:B------:R-:W-:Y:S01]  /*2c60*/  UMOV UR18, URZ ;  /* 0x000000ff00127c82 */ /* 0x000fe20008000000 */
[----:B------:R-:W-:Y:S01]  /*2c70*/  UMOV UR17, URZ ;  /* 0x000000ff00117c82 */ /* 0x000fe20008000000 */
[----:B------:R-:W-:Y:S01]  /*2c80*/  UMOV UR22, 0x0 ;  /* 0x0000000000167882 */ /* 0x000fe20000000000 */
[----:B------:R-:W-:Y:S01]  /*2c90*/  UMOV UR23, 0x4200490 ;  /* 0x0420049000177882 */ /* 0x000fe20000000000 */
[----:B------:R-:W-:Y:S01]  /*2ca0*/  UMOV UR20, 0x0 ;  /* 0x0000000000147882 */ /* 0x000fe20000000000 */
[----:B------:R-:W-:Y:S01]  /*2cb0*/  UMOV UR21, 0x4200490 ;  /* 0x0420049000157882 */ /* 0x000fe20000000000 */
[----:B--2---:R-:W-:Y:S01]  /*2cc0*/  ULEA UR6, UR6, UR4, 0x18 ;  /* 0x0000000406067291 */ /* 0x004fe2000f8ec0ff */
[----:B------:R-:W2:Y:S03]  /*2cd0*/  LDCU UR4, c[0x0][0x38c] ;  /* 0x00007180ff0477ac */ /* 0x000ea60008000800 */
[----:B------:R-:W-:-:S02]  /*2ce0*/  UIADD3 UR11, UPT, UPT, UR6, 0x4400, URZ ;  /* 0x00004400060b7890 */ /* 0x000fc4000fffe0ff */
[----:B----4-:R-:W-:-:S03]  /*2cf0*/  UIADD3 UR7, UPT, UPT, UR7, 0x3f, URZ ;  /* 0x0000003f07077890 */ /* 0x010fc6000fffe0ff */
[----:B-1----:R-:W1:Y:S01]  /*2d00*/  LDS R0, [UR6+0x110] ;  /* 0x00011006ff007984 */ /* 0x002e620008000800 */
[----:B------:R-:W-:Y:S02]  /*2d10*/  UIADD3 UR12, UPT, UPT, UR6, 0x7400, URZ ;  /* 0x00007400060c7890 */ /* 0x000fe4000fffe0ff */
[----:B------:R-:W-:Y:S02]  /*2d20*/  USHF.R.S32.HI UR5, URZ, 0x1f, UR7 ;  /* 0x0000001fff057899 */ /* 0x000fe40008011407 */
[----:B------:R-:W-:Y:S02]  /*2d30*/  USHF.R.U32.HI UR11, URZ, 0x4, UR11 ;  /* 0x00000004ff0b7899 */ /* 0x000fe4000801160b */
[----:B------:R-:W-:Y:S02]  /*2d40*/  ULEA.HI UR5, UR5, UR7, URZ, 0x6 ;  /* 0x0000000705057291 */ /* 0x000fe4000f8f30ff */
[----:B------:R-:W-:Y:S02]  /*2d50*/  USHF.R.U32.HI UR12, URZ, 0x4, UR12 ;  /* 0x00000004ff0c7899 */ /* 0x000fe4000801160c */
[----:B------:R-:W-:-:S02]  /*2d60*/  USHF.R.S32.HI UR5, URZ, 0x6, UR5 ;  /* 0x00000006ff057899 */ /* 0x000fc40008011405 */
[----:B------:R-:W-:Y:S02]  /*2d70*/  ULOP3.LUT UR11, UR11, 0x3fff, URZ, 0xc0, !UPT ;  /* 0x00003fff0b0b7892 */ /* 0x000fe4000f8ec0ff */
[----:B------:R-:W-:Y:S02]  /*2d80*/  UISETP.LT.AND UP0, UPT, UR5, 0x1, UPT ;  /* 0x000000010500788c */ /* 0x000fe4000bf01270 */
[----:B------:R-:W-:Y:S02]  /*2d90*/  ULOP3.LUT UR12, UR12, 0x3fff, URZ, 0xc0, !UPT ;  /* 0x00003fff0c0c7892 */ /* 0x000fe4000f8ec0ff */
[----:B------:R-:W-:Y:S02]  /*2da0*/  USEL UR10, UR5, 0x1, !UP0 ;  /* 0x00000001050a7887 */ /* 0x000fe4000c000000 */
[----:B------:R-:W-:Y:S02]  /*2db0*/  ULOP3.LUT UR11, UR11, 0x10000, URZ, 0xfc, !UPT ;  /* 0x000100000b0b7892 */ /* 0x000fe4000f8efcff */
[----:B------:R-:W-:-:S02]  /*2dc0*/  ULOP3.LUT UR12, UR12, 0x10000, URZ, 0xfc, !UPT ;  /* 0x000100000c0c7892 */ /* 0x000fc4000f8efcff */
[----:B------:R-:W-:Y:S02]  /*2dd0*/  UIADD3 UR10, UPT, UPT, -UR10, URZ, URZ ;  /* 0x000000ff0a0a7290 */ /* 0x000fe4000fffe1ff */
[----:B--2---:R-:W-:Y:S01]  /*2de0*/  UISETP.GE.AND UP3, UPT, UR4, 0x1, UPT ;  /* 0x000000010400788c */ /* 0x004fe2000bf66270 */
[----:B-1----:R-:W-:-:S15]  /*2df0*/  R2UR UR19, R0 ;  /* 0x00000000001372ca */ /* 0x002fde00000e0000 */
.L_x_58:
[----:B------:R-:W-:Y:S02]  /*2e00*/  LEA R0, R10, UR6, 0x3 ;  /* 0x000000060a007c11 */ /* 0x000fe4000f8e18ff */
[----:B------:R-:W-:Y:S02]  /*2e10*/  SHF.L.U32 R5, R9, 0x1f, RZ ;  /* 0x0000001f09057819 */ /* 0x000fe400000006ff */
[----:B------:R-:W-:Y:S01]  /*2e20*/  PLOP3.LUT P0, PT, PT, PT, UP3, 0x80, 0x8 ;  /* 0x000000000008781c */ /* 0x000fe20003f0f038 */
[----:B------:R-:W-:Y:S01]  /*2e30*/  VIADD R3, R0, 0x70 ;  /* 0x0000007000037836 */ /* 0x000fe20000000000 */
[----:B-1----:R-:W1:Y:S02]  /*2e40*/  SYNCS.PHASECHK.TRANS64.TRYWAIT P1, [R0+URZ+0x60], R5 ;  /* 0x00006005000075a7 */ /* 0x002e6400080211ff */
[----:B-1--4-:R-:W-:Y:S09]  /*2e50*/  @!P1 BRA `(.L_x_52) ;  /* 0x00000044004c9947 */ /* 0x012ff20003800000 */
.L_x_117:
[----:B------:R-:W-:Y:S01]  /*2e60*/  LEA R4, R10, UR6, 0x4 ;  /* 0x000000060a047c11 */ /* 0x000fe2000f8e20ff */
[----:B------:R-:W-:Y:S01]  /*2e70*/  @UP3 ULEA UR4, UR17, UR6, 0x3 ;  /* 0x0000000611043291 */ /* 0x000fe2000f8e18ff */
[----:B------:R-:W-:Y:S01]  /*2e80*/  PLOP3.LUT P2, PT, PT, PT, PT, 0x80, 0x8 ;  /* 0x000000000008781c */ /* 0x000fe20003f4f070 */
[----:B------:R-:W-:Y:S01]  /*2e90*/  ULEA UR8, UR18, UR6, 0x3 ;  /* 0x0000000612087291 */ /* 0x000fe2000f8e18ff */
[----:B------:R-:W-:Y:S02]  /*2ea0*/  PRMT R3, RZ, 0x654, R3 ;  /* 0x00000654ff037816 */ /* 0x000fe40000000003 */
[----:B-1----:R-:W1:Y:S01]  /*2eb0*/  LDS.128 R4, [R4+0xf0] ;  /* 0x0000f00004047984 */ /* 0x002e620000000c00 */
[----:B------:R-:W-:Y:S02]  /*2ec0*/  @P0 SHF.L.U32 R2, R8, 0x1f, RZ ;  /* 0x0000001f08020819 */ /* 0x000fe400000006ff */
[----:B------:R-:W-:Y:S01]  /*2ed0*/  SHF.L.U32 R0, R11, 0x1f, RZ ;  /* 0x0000001f0b007819 */ /* 0x000fe200000006ff */
[----:B------:R-:W-:Y:S01]  /*2ee0*/  @!PT LDS RZ, [RZ] ;  /* 0x00000000fffff984 */ /* 0x000fe20000000800 */
[----:B------:R-:W-:Y:S01]  /*2ef0*/  @!PT LDS RZ, [RZ] ;  /* 0x00000000fffff984 */ /* 0x000fe20000000800 */
[----:B------:R-:W-:Y:S01]  /*2f00*/  @!PT LDS RZ, [RZ] ;  /* 0x00000000fffff984 */ /* 0x000fe20000000800 */
[----:B------:R-:W-:Y:S01]  /*2f10*/  @!PT LDS RZ, [RZ] ;  /* 0x00000000fffff984 */ /* 0x000fe20000000800 */
[----:B------:R2:W-:Y:S06]  /*2f20*/  MEMBAR.ALL.CTA ;  /* 0x0000000000007992 */ /* 0x0005ec0000008000 */
[----:B--2---:R-:W2:Y:S02]  /*2f30*/  FENCE.VIEW.ASYNC.S ;  /* 0x00000000000073c6 */ /* 0x004ea40000000000 */
[----:B--2---:R2:W-:Y:S01]  /*2f40*/  SYNCS.ARRIVE.TRANS64.RED.A1T0 RZ, [R3+URZ], RZ ;  /* 0x000000ff03ff79a7 */ /* 0x0045e200081004ff */
[----:B------:R2:W4:Y:S01]  /*2f50*/  @P0 SYNCS.PHASECHK.TRANS64.TRYWAIT P2, [UR4], R2 ;  /* 0x00000002ff0005a7 */ /* 0x0005220008041104 */
[----:B------:R-:W-:Y:S01]  /*2f60*/  ULEA.HI UR4, UR18, UR18, URZ, 0x1 ;  /* 0x0000001212047291 */ /* 0x000fe2000f8f08ff */
[----:B-1----:R-:W-:-:S03]  /*2f70*/  LOP3.LUT P1, RZ, R6, 0x1, RZ, 0xc0, !PT ;  /* 0x0000000106ff7812 */ /* 0x002fc6000782c0ff */
[----:B------:R-:W-:Y:S02]  /*2f80*/  USHF.L.U32 UR9, UR4, 0x6, URZ ;  /* 0x0000000604097899 */ /* 0x000fe400080006ff */
[----:B------:R-:W-:Y:S02]  /*2f90*/  ULOP3.LUT UR4, UR4, 0xffe, URZ, 0xc0, !UPT ;  /* 0x00000ffe04047892 */ /* 0x000fe4000f8ec0ff */
[----:B------:R-:W-:Y:S02]  /*2fa0*/  ULOP3.LUT UR9, UR9, 0xffffff80, URZ, 0xc0, !UPT ;  /* 0xffffff8009097892 */ /* 0x000fe4000f8ec0ff */
[----:B------:R-:W-:Y:S02]  /*2fb0*/  UIADD3 UR4, UPT, UPT, -UR4, UR18, URZ ;  /* 0x0000001204047290 */ /* 0x000fe4000fffe1ff */
[----:B------:R-:W-:Y:S01]  /*2fc0*/  UIADD3 UR9, UPT, UPT, UR19, UR9, URZ ;  /* 0x0000000913097290 */ /* 0x000fe2000fffe0ff */
[----:B------:R-:W1:Y:S03]  /*2fd0*/  SYNCS.PHASECHK.TRANS64.TRYWAIT P0, [UR8+0xa0], R0 ;  /* 0x0000a000ff0075a7 */ /* 0x000e660008001108 */
[----:B------:R-:W-:Y:S01]  /*2fe0*/  ULEA UR9, UR4, UR9, 0x14 ;  /* 0x0000000904097291 */ /* 0x000fe2000f8ea0ff */
[----:B-12-4-:R-:W-:Y:S11]  /*2ff0*/  @!P0 BRA `(.L_x_53) ;  /* 0x0000004000f88947 */ /* 0x016ff60003800000 */
.L_x_119:
[----:B------:R-:W-:Y:S01]  /*3000*/  IADD3 R10, PT, PT, R10, 0x1, RZ ;  /* 0x000000010a0a7810 */ /* 0x000fe20007ffe0ff */
[----:B------:R-:W-:Y:S06]  /*3010*/  BRA.U !UP3, `(.L_x_54) ;  /* 0x000000010b987547 */ /* 0x000fec000b800000 */
[----:B------:R-:W-:Y:S01]  /*3020*/  UPLOP3.LUT UP4, UPT, UPT, UPT, UPT, 0x40, 0x4 ;  /* 0x000000000004789c */ /* 0x000fe20003f8e870 */
[----:B------:R-:W-:Y:S01]  /*3030*/  UMOV UR16, UR10 ;  /* 0x0000000a00107c82 */ /* 0x000fe20008000000 */
[----:B------:R-:W-:Y:S01]  /*3040*/  UMOV UR15, UR5 ;  /* 0x00000005000f7c82 */ /* 0x000fe20008000000 */
[----:B------:R-:W-:-:S08]  /*3050*/  UMOV UR14, UR17 ;  /* 0x00000011000e7c82 */ /* 0x000fd00008000000 */
.L_x_57:
[----:B------:R-:W-:Y:S02]  /*3060*/  UIADD3 UR16, UPT, UPT, UR16, 0x1, URZ ;  /* 0x0000000110107890 */ /* 0x000fe4000fffe0ff */
[----:B--2---:R-:W-:Y:S02]  /*3070*/  ULEA UR7, UR14, UR6, 0x3 ;  /* 0x000000060e077291 */ /* 0x004fe4000f8e18ff */
[----:B------:R-:W-:Y:S01]  /*3080*/  UISETP.NE.AND UP0, UPT, UR16, URZ, UPT ;  /* 0x000000ff1000728c */ /* 0x000fe2000bf05270 */
[----:B----4-:R-:W-:Y:S10]  /*3090*/  @P2 BRA `(.L_x_55) ;  /* 0x00000000000c2947 */ /* 0x010ff40003800000 */
[----:B-1----:R-:W-:Y:S04]  /*30a0*/  SHF.L.U32 R3, R8, 0x1f, RZ ;  /* 0x0000001f08037819 */ /* 0x002fe800000006ff */
[----:B------:R-:W1:Y:S02]  /*30b0*/  SYNCS.PHASECHK.TRANS64.TRYWAIT P0, [UR7], R3 ;  /* 0x00000003ff0075a7 */ /* 0x000e640008001107 */
[----:B-1----:R-:W-:Y:S05]  /*30c0*/  @!P0 BRA `(.L_x_56) ;  /* 0x0000004000dc8947 */ /* 0x002fea0003800000 */
.L_x_55:
[----:B------:R-:W-:Y:S01]  /*30d0*/  UISETP.NE.AND UP1, UPT, UR15, 0x1, UPT ;  /* 0x000000010f00788c */ /* 0x000fe2000bf25270 */
[----:B------:R-:W-:Y:S01]  /*30e0*/  PLOP3.LUT P2, PT, PT, PT, PT, 0x80, 0x8 ;  /* 0x000000000008781c */ /* 0x000fe20003f4f070 */
[----:B------:R-:W-:Y:S02]  /*30f0*/  UIADD3 UR17, UPT, UPT, UR14, 0x1, URZ ;  /* 0x000000010e117890 */ /* 0x000fe4000fffe0ff */
[----:B------:R-:W-:Y:S02]  /*3100*/  ULEA UR24, UR14, UR12, 0x9 ;  /* 0x0000000c0e187291 */ /* 0x000fe4000f8e48ff */
[----:B------:R-:W-:Y:S01]  /*3110*/  UISETP.NE.AND UP2, UPT, UR17, 0x3, UPT ;  /* 0x000000031100788c */ /* 0x000fe2000bf45270 */
[----:B------:R-:W-:Y:S01]  /*3120*/  PLOP3.LUT P0, PT, PT, PT, UP1, 0x80, 0x8 ;  /* 0x000000000008781c */ /* 0x000fe20003f0f018 */
[----:B------:R-:W-:Y:S02]  /*3130*/  ULEA UR26, UR14, UR11, 0x8 ;  /* 0x0000000b0e1a7291 */ /* 0x000fe4000f8e40ff */
[----:B------:R-:W-:Y:S02]  /*3140*/  USEL UR13, URZ, 0x1, UP2 ;  /* 0x00000001ff0d7887 */ /* 0x000fe40009000000 */
[----:B------:R-:W-:Y:S02]  /*3150*/  USEL UR17, UR17, URZ, UP2 ;  /* 0x000000ff11117287 */ /* 0x000fe40009000000 */
[----:B------:R-:W-:Y:S02]  /*3160*/  UIADD3 UR30, UPT, UPT, UR24, 0x2, URZ ;  /* 0x00000002181e7890 */ /* 0x000fe4000fffe0ff */
[----:B------:R-:W-:Y:S01]  /*3170*/  @UP1 ULEA UR4, UR17, UR6, 0x3 ;  /* 0x0000000611041291 */ /* 0x000fe2000f8e18ff */
[----:B------:R-:W-:Y:S01]  /*3180*/  LOP3.LUT R8, R8, UR13, RZ, 0x3c, !PT ;  /* 0x0000000d08087c12 */ /* 0x000fe2000f8e3cff */
[----:B------:R-:W-:Y:S02]  /*3190*/  UIADD3 UR28, UPT, UPT, UR26, 0x2, URZ ;  /* 0x000000021a1c7890 */ /* 0x000fe4000fffe0ff */
[----:B------:R-:W-:Y:S01]  /*31a0*/  UIADD3 UR7, UPT, UPT, UR7, 0x18, URZ ;  /* 0x0000001807077890 */ /* 0x000fe2000fffe0ff */
[----:B-1----:R-:W-:Y:S01]  /*31b0*/  @P0 SHF.L.U32 R0, R8, 0x1f, RZ ;  /* 0x0000001f08000819 */ /* 0x002fe200000006ff */
[----:B------:R-:W-:Y:S01]  /*31c0*/  UMOV UR25, 0x80004020 ;  /* 0x8000402000197882 */ /* 0x000fe20000000000 */
[----:B------:R-:W-:Y:S01]  /*31d0*/  UMOV UR27, 0x80004020 ;  /* 0x80004020001b7882 */ /* 0x000fe20000000000 */
[----:B------:R-:W-:Y:S01]  /*31e0*/  UMOV UR31, 0x80004020 ;  /* 0x80004020001f7882 */ /* 0x000fe20000000000 */
[----:B------:R2:W4:Y:S01]  /*31f0*/  @P0 SYNCS.PHASECHK.TRANS64.TRYWAIT P2, [UR4], R0 ;  /* 0x00000000ff0005a7 */ /* 0x0005220008041104 */
[----:B------:R-:W-:Y:S01]  /*3200*/  UIADD3 UR15, UPT, UPT, UR15, -0x1, URZ ;  /* 0xffffffff0f0f7890 */ /* 0x000fe2000fffe0ff */
[----:B------:R2:W-:Y:S01]  /*3210*/  UTCQMMA gdesc[UR26], gdesc[UR24], tmem[UR9], tmem[UR22], idesc[UR23], UP4 ;  /* 0x00ff16181a0075ea */ /* 0x0005e2000a000309 */
[----:B------:R-:W-:Y:S01]  /*3220*/  UPLOP3.LUT UP4, UPT, UPT, UPT, UPT, 0x80, 0x8 ;  /* 0x000000000008789c */ /* 0x000fe20003f8f070 */
[----:B------:R-:W-:Y:S01]  /*3230*/  UMOV UR29, 0x80004020 ;  /* 0x80004020001d7882 */ /* 0x000fe20000000000 */
[----:B------:R-:W-:Y:S01]  /*3240*/  UMOV UR14, UR17 ;  /* 0x00000011000e7c82 */ /* 0x000fe20008000000 */
[----:B------:R2:W-:Y:S01]  /*3250*/  UTCQMMA gdesc[UR28], gdesc[UR30], tmem[UR9], tmem[UR20], idesc[UR21], UPT ;  /* 0x00ff141e1c0075ea */ /* 0x0005e2000b800309 */
[----:B------:R2:W-:Y:S01]  /*3260*/  UTCBAR [UR7], URZ ;  /* 0x000000ff070073e9 */ /* 0x0005e200080000ff */
[----:B------:R-:W-:Y:S06]  /*3270*/  BRA.U UP0, `(.L_x_57) ;  /* 0xfffffffd00787547 */ /* 0x000fec000b83ffff */
.L_x_54:
[----:B------:R-:W-:Y:S01]  /*3280*/  UIADD3 UR18, UPT, UPT, UR18, 0x1, URZ ;  /* 0x0000000112127890 */ /* 0x000fe2000fffe0ff */
[C---:B------:R-:W-:Y:S01]  /*3290*/  ISETP.NE.AND P0, PT, R10.reuse, 0x2, PT ;  /* 0x000000020a00780c */ /* 0x040fe20003f05270 */
[----:B------:R-:W-:Y:S02]  /*32a0*/  UIADD3 UR8, UPT, UPT, UR8, 0x80, URZ ;  /* 0x0000008008087890 */ /* 0x000fe4000fffe0ff */
[----:B------:R-:W-:Y:S01]  /*32b0*/  UISETP.NE.AND UP0, UPT, UR18, 0x4, UPT ;  /* 0x000000041200788c */ /* 0x000fe2000bf05270 */
[----:B-12---:R-:W-:Y:S02]  /*32c0*/  SEL R0, RZ, 0x1, P0 ;  /* 0x00000001ff007807 */ /* 0x006fe40000000000 */
[----:B------:R-:W-:Y:S01]  /*32d0*/  SEL R10, R10, RZ, P0 ;  /* 0x000000ff0a0a7207 */ /* 0x000fe20000000000 */
[----:B------:R-:W-:Y:S01]  /*32e0*/  USEL UR4, URZ, 0x1, UP0 ;  /* 0x00000001ff047887 */ /* 0x000fe20008000000 */
[----:B------:R-:W-:Y:S01]  /*32f0*/  LOP3.LUT R9, R9, R0, RZ, 0x3c, !PT ;  /* 0x0000000009097212 */ /* 0x000fe200078e3cff */
[----:B------:R-:W-:Y:S01]  /*3300*/  USEL UR18, UR18, URZ, UP0 ;  /* 0x000000ff12127287 */ /* 0x000fe20008000000 */
[----:B------:R1:W-:Y:S03]  /*3310*/  UTCBAR [UR8], URZ ;  /* 0x000000ff080073e9 */ /* 0x0003e600080000ff */
[----:B------:R-:W-:Y:S01]  /*3320*/  LOP3.LUT R11, R11, UR4, RZ, 0x3c, !PT ;  /* 0x000000040b0b7c12 */ /* 0x000fe2000f8e3cff */
[----:B------:R-:W-:Y:S07]  /*3330*/  @P1 BRA `(.L_x_58) ;  /* 0xfffffff800b01947 */ /* 0x000fee000383ffff */
[----:B------:R-:W2:Y:S01]  /*3340*/  S2UR UR4, SR_CgaCtaId ;  /* 0x00000000000479c3 */ /* 0x000ea20000008800 */
[----:B------:R-:W-:Y:S01]  /*3350*/  ELECT P0, URZ, PT ;  /* 0x0000000000ff782f */ /* 0x000fe20003800000 */
[----:B------:R-:W-:Y:S01]  /*3360*/  IMAD.MOV.U32 R0, RZ, RZ, 0x1 ;  /* 0x00000001ff007424 */ /* 0x000fe200078e00ff */
[----:B------:R-:W-:Y:S01]  /*3370*/  UIADD3 UR6, UPT, UPT, UR6, 0xa0, URZ ;  /* 0x000000a006067890 */ /* 0x000fe2000fffe0ff */
[----:B------:R-:W-:Y:S01]  /*3380*/  SHF.L.U32 R3, R11, 0x1f, RZ ;  /* 0x0000001f0b037819 */ /* 0x000fe200000006ff */
[----:B------:R-:W-:-:S03]  /*3390*/  UMOV UR5, 0x40 ;  /* 0x0000004000057882 */ /* 0x000fc60000000000 */
[----:B------:R-:W-:Y:S01]  /*33a0*/  UVIRTCOUNT.DEALLOC.SMPOOL 0x80 ;  /* 0x000000800000784c */ /* 0x000fe20000000000 */
[----:B--2---:R-:W-:Y:S02]  /*33b0*/  ULEA UR4, UR4, UR5, 0x18 ;  /* 0x0000000504047291 */ /* 0x004fe4000f8ec0ff */
[----:B------:R-:W-:-:S07]  /*33c0*/  ULEA UR5, UR18, UR6, 0x3 ;  /* 0x0000000612057291 */ /* 0x000fce000f8e18ff */
[----:B------:R2:W-:Y:S02]  /*33d0*/  @P0 STS.U8 [UR4+0x1c], R0 ;  /* 0x00001c00ff000988 */ /* 0x0005e40008000004 */
[----:B------:R-:W3:Y:S02]  /*33e0*/  SYNCS.PHASECHK.TRANS64.TRYWAIT P0, [UR5], R3 ;  /* 0x00000003ff0075a7 */ /* 0x000ee40008001105 */
[----:B--23--:R-:W-:Y:S05]  /*33f0*/  @!P0 BRA `(.L_x_59) ;  /* 0x0000004000288947 */ /* 0x00cfea0003800000 */
.L_x_122:
[----:B------:R-:W-:-:S04]  /*3400*/  UIADD3 UR7, UPT, UPT, UR18, 0x1, URZ ;  /* 0x0000000112077890 */ /* 0x000fc8000fffe0ff */
[----:B------:R-:W-:-:S04]  /*3410*/  UISETP.NE.AND UP0, UPT, UR7, 0x4, UPT ;  /* 0x000000040700788c */ /* 0x000fc8000bf05270 */
[----:B-1----:R-:W-:Y:S02]  /*3420*/  USEL UR8, URZ, 0x1, UP0 ;  /* 0x00000001ff087887 */ /* 0x002fe40008000000 */
[----:B------:R-:W-:-:S04]  /*3430*/  USEL UR7, UR7, URZ, UP0 ;  /* 0x000000ff07077287 */ /* 0x000fc80008000000 */
[----:B------:R-:W-:Y:S01]  /*3440*/  ULEA UR5, UR7, UR6, 0x3 ;  /* 0x0000000607057291 */ /* 0x000fe2000f8e18ff */
[----:B------:R-:W-:-:S04]  /*3450*/  LOP3.LUT R2, R11, UR8, RZ, 0x3c, !PT ;  /* 0x000000080b027c12 */ /* 0x000fc8000f8e3cff */
[----:B--2---:R-:W-:-:S04]  /*3460*/  SHF.L.U32 R3, R2, 0x1f, RZ ;  /* 0x0000001f02037819 */ /* 0x004fc800000006ff */
[----:B------:R-:W1:Y:S02]  /*3470*/  SYNCS.PHASECHK.TRANS64.TRYWAIT P0, [UR5], R3 ;  /* 0x00000003ff0075a7 */ /* 0x000e640008001105 */
[----:B-1----:R-:W-:Y:S05]  /*3480*/  @!P0 BRA `(.L_x_60) ;  /* 0x00000040001c8947 */ /* 0x002fea0003800000 */
.L_x_124:
        /* <DEDUP_REMOVED lines=9> */
.L_x_126:
[----:B------:R-:W-:-:S04]  /*3520*/  UIADD3 UR7, UPT, UPT, UR7, 0x1, URZ ;  /* 0x0000000107077890 */ /* 0x000fc8000fffe0ff */
[----:B------:R-:W-:-:S04]  /*3530*/  UISETP.NE.AND UP0, UPT, UR7, 0x4, UPT ;  /* 0x000000040700788c */ /* 0x000fc8000bf05270 */
[----:B------:R-:W-:Y:S02]  /*3540*/  USEL UR5, URZ, 0x1, UP0 ;  /* 0x00000001ff057887 */ /* 0x000fe40008000000 */
[----:B------:R-:W-:-:S04]  /*3550*/  USEL UR7, UR7, URZ, UP0 ;  /* 0x000000ff07077287 */ /* 0x000fc80008000000 */
[----:B------:R-:W-:Y:S01]  /*3560*/  ULEA UR7, UR7, UR6, 0x3 ;  /* 0x0000000607077291 */ /* 0x000fe2000f8e18ff */
[----:B-1----:R-:W-:-:S04]  /*3570*/  LOP3.LUT R3, R2, UR5, RZ, 0x3c, !PT ;  /* 0x0000000502037c12 */ /* 0x002fc8000f8e3cff */
[----:B------:R-:W-:-:S04]  /*3580*/  SHF.L.U32 R3, R3, 0x1f, RZ ;  /* 0x0000001f03037819 */ /* 0x000fc800000006ff */
[----:B------:R-:W1:Y:S02]  /*3590*/  SYNCS.PHASECHK.TRANS64.TRYWAIT P0, [UR7], R3 ;  /* 0x00000003ff0075a7 */ /* 0x000e640008001107 */
[----:B-1----:R-:W-:Y:S05]  /*35a0*/  @!P0 BRA `(.L_x_62) ;  /* 0x0000004000048947 */ /* 0x002fea0003800000 */
.L_x_128:
[----:B------:R-:W-:Y:S01]  /*35b0*/  NOP ;  /* 0x0000000000007918 */ /* 0x000fe20000000000 */
[----:B-1----:R-:W1:Y:S01]  /*35c0*/  LDS R0, [UR4+0x14] ;  /* 0x00001404ff007984 */ /* 0x002e620008000800 */
[----:B------:R-:W-:Y:S01]  /*35d0*/  ULOP3.LUT UR6, UR19, 0xffff, URZ, 0xc0, !UPT ;  /* 0x0000ffff13067892 */ /* 0x000fe2000f8ec0ff */
[----:B------:R-:W-:Y:S01]  /*35e0*/  UMOV UR8, 0xffff ;  /* 0x0000ffff00087882 */ /* 0x000fe20000000000 */
[----:B------:R-:W-:Y:S02]  /*35f0*/  UMOV UR5, 0x1 ;  /* 0x0000000100057882 */ /* 0x000fe40000000000 */
[----:B------:R-:W-:-:S04]  /*3600*/  USHF.R.U32.HI UR6, URZ, 0x5, UR6 ;  /* 0x00000005ff067899 */ /* 0x000fc80008011606 */
[----:B------:R-:W-:Y:S02]  /*3610*/  USHF.L.U32 UR8, UR8, UR6, URZ ;  /* 0x0000000608087299 */ /* 0x000fe400080006ff */
[----:B------:R-:W-:-:S04]  /*3620*/  USHF.L.U32 UR5, UR5, UR6, URZ ;  /* 0x0000000605057299 */ /* 0x000fc800080006ff */
[----:B-1----:R-:W-:-:S04]  /*3630*/  LOP3.LUT R0, R0, UR8, RZ, 0xc0, !PT ;  /* 0x0000000800007c12 */ /* 0x002fc8000f8ec0ff */
[----:B------:R-:W-:-:S13]  /*3640*/  ISETP.NE.AND P0, PT, R0, UR8, PT ;  /* 0x0000000800007c0c */ /* 0x000fda000bf05270 */
[----:B------:R-:W-:Y:S05]  /*3650*/  @P0 BRA `(.L_x_63) ;  /* 0x0000000000580947 */ /* 0x000fea0003800000 */
[----:B------:R-:W1:Y:S02]  /*3660*/  LDS R0, [UR4+0x18] ;  /* 0x00001804ff007984 */ /* 0x000e640008000800 */
[----:B-1----:R-:W-:-:S04]  /*3670*/  LOP3.LUT R0, R0, UR5, RZ, 0xc0, !PT ;  /* 0x0000000500007c12 */ /* 0x002fc8000f8ec0ff */
[----:B------:R-:W-:-:S13]  /*3680*/  ISETP.NE.AND P0, PT, R0, UR5, PT ;  /* 0x0000000500007c0c */ /* 0x000fda000bf05270 */
[----:B------:R-:W-:Y:S05]  /*3690*/  @P0 BRA `(.L_x_64) ;  /* 0x00000000003c0947 */ /* 0x000fea0003800000 */
[----:B------:R-:W1:Y:S01]  /*36a0*/  S2R R2, SR_LANEID ;  /* 0x0000000000027919 */ /* 0x000e620000000000 */
[----:B------:R-:W-:Y:S01]  /*36b0*/  ULOP3.LUT UR8, URZ, UR8, URZ, 0x33, !UPT ;  /* 0x00000008ff087292 */ /* 0x000fe2000f8e33ff */
[----:B------:R-:W-:Y:S01]  /*36c0*/  LOP3.LUT R4, RZ, UR5, RZ, 0x33, !PT ;  /* 0x00000005ff047c12 */ /* 0x000fe2000f8e33ff */
[----:B------:R-:W-:Y:S02]  /*36d0*/  VOTEU.ANY UR7, UPT, PT ;  /* 0x0000000000077886 */ /* 0x000fe400038e0100 */
[----:B------:R-:W-:Y:S01]  /*36e0*/  UFLO.U32 UR7, UR7 ;  /* 0x00000007000772bd */ /* 0x000fe200080e0000 */
[----:B------:R-:W2:Y:S01]  /*36f0*/  REDUX UR5, R4 ;  /* 0x00000000040573c4 */ /* 0x000ea20000000000 */
[----:B------:R-:W-:-:S06]  /*3700*/  IMAD.U32 R0, RZ, RZ, UR8 ;  /* 0x00000008ff007e24 */ /* 0x000fcc000f8e00ff */
[----:B------:R3:W-:Y:S01]  /*3710*/  UTCATOMSWS.AND URZ, UR8 ;  /* 0x0000000800ff79e3 */ /* 0x0007e20008000000 */
[----:B------:R-:W4:Y:S01]  /*3720*/  REDUX UR6, R0 ;  /* 0x00000000000673c4 */ /* 0x000f220000000000 */
[----:B-1----:R-:W-:Y:S01]  /*3730*/  ISETP.EQ.U32.AND P0, PT, R2, UR7, PT ;  /* 0x0000000702007c0c */ /* 0x002fe2000bf02070 */
[----:B--2---:R-:W-:Y:S01]  /*3740*/  IMAD.U32 R2, RZ, RZ, UR5 ;  /* 0x00000005ff027e24 */ /* 0x004fe2000f8e00ff */
[----:B----4-:R-:W-:-:S11]  /*3750*/  MOV R3, UR6 ;  /* 0x0000000600037c02 */ /* 0x010fd60008000f00 */
[----:B------:R3:W-:Y:S04]  /*3760*/  @P0 ATOMS.AND RZ, [UR4+0x14], R3 ;  /* 0x00001403ffff098c */ /* 0x0007e8000a800004 */
[----:B------:R3:W-:Y:S01]  /*3770*/  @P0 ATOMS.AND RZ, [UR4+0x18], R2 ;  /* 0x00001802ffff098c */ /* 0x0007e2000a800004 */
[----:B------:R-:W-:Y:S05]  /*3780*/  BRA `(.L_x_65) ;  /* 0x0000000000147947 */ /* 0x000fea0003800000 */
.L_x_64:
[----:B------:R-:W-:Y:S02]  /*3790*/  MOV R2, 0x37b0 ;  /* 0x000037b000027802 */ /* 0x000fe40000000f00 */
[----:B----45:R-:W-:Y:S05]  /*37a0*/  CALL.REL.NOINC `($__internal_0_$__cuda_sm10x_tcgen05_guardrail_trap_col_being_dealloced_not_returned_by_alloc) ;  /* 0x0000004000607944 */ /* 0x030fea0003c00000 */
[----:B------:R-:W-:Y:S05]  /*37b0*/  BRA `(.L_x_65) ;  /* 0x0000000000087947 */ /* 0x000fea0003800000 */
.L_x_63:
[----:B------:R-:W-:Y:S02]  /*37c0*/  MOV R2, 0x37e0 ;  /* 0x000037e000027802 */ /* 0x000fe40000000f00 */
[----:B----45:R-:W-:Y:S05]  /*37d0*/  CALL.REL.NOINC `($__internal_2_$__cuda_sm10x_tcgen05_guardrail_trap_unallocated_columns_being_dealloced) ;  /* 0x00000040006c7944 */ /* 0x030fea0003c00000 */
.L_x_65:
[----:B------:R-:W-:Y:S01]  /*37e0*/  NOP ;  /* 0x0000000000007918 */ /* 0x000fe20000000000 */
[----:B---3--:R-:W-:Y:S05]  /*37f0*/  EXIT ;  /* 0x000000000000794d */ /* 0x008fea0003800000 */
.L_x_47:
[----:B------:R-:W-:-:S09]  /*3800*/  UISETP.NE.OR UP2, UPT, UR8, 0x3, !UP2 ;  /* 0x000000030800788c */ /* 0x000fd2000d745670 */
[----:B------:R-:W-:Y:S05]  /*3810*/  BRA.U UP2, `(.L_x_66) ;  /* 0x0000000d02407547 */ /* 0x000fea000b800000 */
[----:B------:R-:W1:Y:S01]  /*3820*/  LDC R0, c[0x0][0xb30] ;  /* 0x0002cc00ff007b82 */ /* 0x000e620000000800 */
[----:B------:R-:W2:Y:S01]  /*3830*/  LDCU.64 UR8, c[0x0][0x888] ;  /* 0x00011100ff0877ac */ /* 0x000ea20008000a00 */
[----:B------:R-:W-:Y:S02]  /*3840*/  HFMA2 R29, -RZ, RZ, 0, 0 ;  /* 0x00000000ff1d7431 */ /* 0x000fe400000001ff */
[----:B------:R-:W-:Y:S01]  /*3850*/  IMAD.MOV.U32 R31, RZ, RZ, 0x1 ;  /* 0x00000001ff1f7424 */ /* 0x000fe200078e00ff */
[----:B------:R-:W-:Y:S01]  /*3860*/  MOV R23, 0x1000 ;  /* 0x0000100000177802 */ /* 0x000fe20000000f00 */
[----:B------:R-:W4:Y:S01]  /*3870*/  LDCU.64 UR4, c[0x0][0x890] ;  /* 0x00011200ff0477ac */ /* 0x000f220008000a00 */
[----:B------:R-:W-:Y:S01]  /*3880*/  IMAD.MOV.U32 R30, RZ, RZ, RZ ;  /* 0x000000ffff1e7224 */ /* 0x000fe200078e00ff */
[----:B------:R-:W3:Y:S01]  /*3890*/  LDC R19, c[0x0][0x370] ;  /* 0x0000dc00ff137b82 */ /* 0x000ee20000000800 */
[----:B------:R-:W-:Y:S01]  /*38a0*/  UMOV UR7, 0x400 ;  /* 0x0000040000077882 */ /* 0x000fe20000000000 */
[----:B------:R-:W-:-:S02]  /*38b0*/  UPLOP3.LUT UP1, UPT, UPT, UPT, UPT, 0x40, 0x4 ;  /* 0x000000000004789c */ /* 0x000fc40003f2e870 */
[----:B------:R-:W-:-:S04]  /*38c0*/  ULEA UR7, UR37, UR7, 0x18 ;  /* 0x0000000725077291 */ /* 0x000fc8000f8ec0ff */
[----:B------:R-:W3:Y:S01]  /*38d0*/  LDC R2, c[0x0][0xb0c] ;  /* 0x0002c300ff027b82 */ /* 0x000ee20000000800 */
[----:B------:R-:W-:Y:S02]  /*38e0*/  UIADD3 UR13, UPT, UPT, UR7, 0x38, URZ ;  /* 0x00000038070d7890 */ /* 0x000fe4000fffe0ff */
[----:B--2---:R-:W-:Y:S02]  /*38f0*/  UISETP.NE.U32.AND UP2, UPT, UR8, URZ, UPT ;  /* 0x000000ff0800728c */ /* 0x004fe4000bf45070 */
[----:B------:R-:W-:Y:S02]  /*3900*/  UIADD3 UR17, UPT, UPT, UR7, 0x30, URZ ;  /* 0x0000003007117890 */ /* 0x000fe4000fffe0ff */
[----:B----4-:R-:W-:Y:S01]  /*3910*/  UISETP.NE.U32.AND UP3, UPT, UR4, URZ, UPT ;  /* 0x000000ff0400728c */ /* 0x010fe2000bf65070 */
[----:B------:R-:W2:Y:S01]  /*3920*/  LDC R18, c[0x0][0xb20] ;  /* 0x0002c800ff127b82 */ /* 0x000ea20000000800 */
[----:B-1----:R-:W-:Y:S01]  /*3930*/  ISETP.NE.AND P1, PT, R0, 0x1, PT ;  /* 0x000000010000780c */ /* 0x002fe20003f25270 */
[----:B------:R-:W-:-:S02]  /*3940*/  UISETP.NE.AND.EX UP2, UPT, UR9, URZ, UPT, UP2 ;  /* 0x000000ff0900728c */ /* 0x000fc4000bf45320 */
[----:B------:R-:W-:Y:S02]  /*3950*/  UPRMT UR13, UR37, 0x654, UR13 ;  /* 0x00000654250d7896 */ /* 0x000fe4000800000d */
[----:B------:R-:W-:Y:S02]  /*3960*/  UISETP.NE.AND.EX UP3, UPT, UR5, URZ, UPT, UP3 ;  /* 0x000000ff0500728c */ /* 0x000fe4000bf65330 */
[----:B------:R-:W1:Y:S08]  /*3970*/  LDC.64 R32, c[0x0][0x348] ;  /* 0x0000d200ff207b82 */ /* 0x000e700000000a00 */
[----:B------:R-:W4:Y:S08]  /*3980*/  LDC.64 R16, c[0x0][0xb10] ;  /* 0x0002c400ff107b82 */ /* 0x000f300000000a00 */
[----:B------:R-:W1:Y:S08]  /*3990*/  LDC.64 R6, c[0x0][0xb18] ;  /* 0x0002c600ff067b82 */ /* 0x000e700000000a00 */
[----:B------:R-:W1:Y:S08]  /*39a0*/  LDC.64 R4, c[0x0][0xb28] ;  /* 0x0002ca00ff047b82 */ /* 0x000e700000000a00 */
[----:B--23--:R-:W1:Y:S02]  /*39b0*/  LDC R22, c[0x0][0x374] ;  /* 0x0000dd00ff167b82 */ /* 0x00ce640000000800 */
.L_x_75:
[C---:B------:R-:W-:Y:S02]  /*39c0*/  LEA R0, R30.reuse, UR7, 0x3 ;  /* 0x000000071e007c11 */ /* 0x040fe4000f8e18ff */
[----:B------:R-:W-:Y:S02]  /*39d0*/  SHF.L.U32 R3, R29, 0x1f, RZ ;  /* 0x0000001f1d037819 */ /* 0x000fe400000006ff */
[----:B------:R-:W-:Y:S02]  /*39e0*/  LEA R24, R30, UR7, 0x4 ;  /* 0x000000071e187c11 */ /* 0x000fe4000f8e20ff */
[----:B--2---:R-:W2:Y:S02]  /*39f0*/  SYNCS.PHASECHK.TRANS64.TRYWAIT P0, [R0+URZ+0x60], R3 ;  /* 0x00006003000075a7 */ /* 0x004ea400080011ff */
[----:B--2---:R-:W-:Y:S05]  /*3a00*/  @!P0 BRA `(.L_x_67) ;  /* 0x0000003c00048947 */ /* 0x004fea0003800000 */
.L_x_129:
[----:B------:R-:W-:Y:S01]  /*3a10*/  ISETP.GE.AND P0, PT, R40, 0x1, PT ;  /* 0x000000012800780c */ /* 0x000fe20003f06270 */
[----:B------:R-:W3:Y:S01]  /*3a20*/  LDS.128 R24, [R24+0xf0] ;  /* 0x0000f00018187984 */ /* 0x000ee20000000c00 */
[----:B--2---:R-:W-:Y:S01]  /*3a30*/  VIADD R0, R0, 0x70 ;  /* 0x0000007000007836 */ /* 0x004fe20000000000 */
[----:B------:R-:W-:Y:S01]  /*3a40*/  @!PT LDS RZ, [RZ] ;  /* 0x00000000fffff984 */ /* 0x000fe20000000800 */
[----:B------:R-:W-:Y:S01]  /*3a50*/  @!PT LDS RZ, [RZ] ;  /* 0x00000000fffff984 */ /* 0x000fe20000000800 */
[----:B------:R-:W-:Y:S01]  /*3a60*/  @!PT LDS RZ, [RZ] ;  /* 0x00000000fffff984 */ /* 0x000fe20000000800 */
[----:B------:R-:W-:Y:S01]  /*3a70*/  @!PT LDS RZ, [RZ] ;  /* 0x00000000fffff984 */ /* 0x000fe20000000800 */
[----:B------:R2:W-:Y:S06]  /*3a80*/  MEMBAR.ALL.CTA ;  /* 0x0000000000007992 */ /* 0x0005ec0000008000 */
[----:B--2---:R-:W2:Y:S01]  /*3a90*/  FENCE.VIEW.ASYNC.S ;  /* 0x00000000000073c6 */ /* 0x004ea20000000000 */
[----:B------:R-:W-:Y:S04]  /*3aa0*/  PRMT R0, RZ, 0x654, R0 ;  /* 0x00000654ff007816 */ /* 0x000fe80000000000 */
[----:B--2---:R2:W-:Y:S01]  /*3ab0*/  SYNCS.ARRIVE.TRANS64.RED.A1T0 RZ, [R0+URZ], RZ ;  /* 0x000000ff00ff79a7 */ /* 0x0045e200081004ff */
[----:B---3--:R-:W-:Y:S11]  /*3ac0*/  LOP3.LUT P3, RZ, R26, 0x1, RZ, 0xc0, !PT ;  /* 0x000000011aff7812 */ /* 0x008ff6000786c0ff */
[----:B------:R-:W-:Y:S02]  /*3ad0*/  @!UPT UIADD3 URZ, UPT, UPT, URZ, URZ, URZ ;  /* 0x000000fffffff290 */ /* 0x000fe4000fffe0ff */
[----:B------:R-:W-:Y:S02]  /*3ae0*/  @P3 MOV R13, R24 ;  /* 0x00000018000d3202 */ /* 0x000fe40000000f00 */
[----:B------:R-:W-:Y:S01]  /*3af0*/  @P3 LOP3.LUT R8, R25, 0xffff, RZ, 0xc0, !PT ;  /* 0x0000ffff19083812 */ /* 0x000fe200078ec0ff */
[----:B--2---:R-:W-:Y:S06]  /*3b00*/  @!P0 BRA `(.L_x_68) ;  /* 0x0000000000a48947 */ /* 0x004fec0003800000 */
[----:B-1----:R-:W-:Y:S01]  /*3b10*/  IMAD.HI.U32 R35, R22, R7, RZ ;  /* 0x0000000716237227 */ /* 0x002fe200078e00ff */
[----:B------:R-:W-:Y:S02]  /*3b20*/  ISETP.NE.AND P0, PT, R6, 0x1, PT ;  /* 0x000000010600780c */ /* 0x000fe40003f05270 */
[----:B------:R-:W-:Y:S01]  /*3b30*/  ISETP.NE.AND P2, PT, R40, 0x1, PT ;  /* 0x000000012800780c */ /* 0x000fe20003f45270 */
[----:B----4-:R-:W-:Y:S01]  /*3b40*/  IMAD.HI.U32 R34, R19, R16, RZ ;  /* 0x0000001013227227 */ /* 0x010fe200078e00ff */
[----:B------:R-:W-:Y:S02]  /*3b50*/  SHF.R.U32.HI R35, RZ, R18, R35 ;  /* 0x00000012ff237219 */ /* 0x000fe40000011623 */
[----:B------:R-:W-:Y:S01]  /*3b60*/  ISETP.NE.AND P4, PT, R2, 0x1, PT ;  /* 0x000000010200780c */ /* 0x000fe20003f85270 */
[----:B------:R-:W-:Y:S01]  /*3b70*/  IMAD.HI.U32 R36, R13, R16, RZ ;  /* 0x000000100d247227 */ /* 0x000fe200078e00ff */
[----:B------:R-:W-:Y:S02]  /*3b80*/  SHF.R.U32.HI R34, RZ, R17, R34 ;  /* 0x00000011ff227219 */ /* 0x000fe40000011622 */
[----:B------:R-:W-:Y:S01]  /*3b90*/  SEL R3, R22, R35, !P0 ;  /* 0x0000002316037207 */ /* 0x000fe20004000000 */
[C---:B------:R-:W-:Y:S01]  /*3ba0*/  IMAD.HI.U32 R35, R8.reuse, R7, RZ ;  /* 0x0000000708237227 */ /* 0x040fe200078e00ff */
[----:B------:R-:W-:Y:S02]  /*3bb0*/  SEL R11, R19, R34, !P4 ;  /* 0x00000022130b7207 */ /* 0x000fe40006000000 */
[----:B------:R-:W-:Y:S01]  /*3bc0*/  SHF.R.U32.HI R36, RZ, R17, R36 ;  /* 0x00000011ff247219 */ /* 0x000fe20000011624 */
[----:B------:R-:W-:Y:S01]  /*3bd0*/  IMAD.HI.U32 R38, R3, R4, RZ ;  /* 0x0000000403267227 */ /* 0x000fe200078e00ff */
[----:B------:R-:W-:Y:S03]  /*3be0*/  SHF.R.U32.HI R35, RZ, R18, R35 ;  /* 0x00000012ff237219 */ /* 0x000fe60000011623 */
[----:B------:R-:W-:Y:S01]  /*3bf0*/  IMAD.HI.U32 R34, R11, R4, RZ ;  /* 0x000000040b227227 */ /* 0x000fe200078e00ff */
[----:B------:R-:W-:Y:S02]  /*3c00*/  @P2 SHF.R.U32.HI R3, RZ, R5, R38 ;  /* 0x00000005ff032219 */ /* 0x000fe40000011626 */
[----:B------:R-:W-:Y:S02]  /*3c10*/  SEL R9, R8, R35, !P0 ;  /* 0x0000002308097207 */ /* 0x000fe40004000000 */
[----:B------:R-:W-:Y:S01]  /*3c20*/  @P2 SHF.R.U32.HI R11, RZ, R5, R34 ;  /* 0x00000005ff0b2219 */ /* 0x000fe20000011622 */
[C---:B------:R-:W-:Y:S01]  /*3c30*/  IMAD R10, R40.reuse, R3, RZ ;  /* 0x00000003280a7224 */ /* 0x040fe200078e02ff */
[----:B------:R-:W-:Y:S01]  /*3c40*/  SEL R3, R13, R36, !P4 ;  /* 0x000000240d037207 */ /* 0x000fe20006000000 */
[C---:B------:R-:W-:Y:S03]  /*3c50*/  IMAD.HI.U32 R14, R9.reuse, R4, RZ ;  /* 0x00000004090e7227 */ /* 0x040fe600078e00ff */
[----:B------:R-:W-:Y:S01]  /*3c60*/  ISETP.GE.AND P0, PT, R9, R10, PT ;  /* 0x0000000a0900720c */ /* 0x000fe20003f06270 */
[C---:B------:R-:W-:Y:S01]  /*3c70*/  IMAD R12, R40.reuse, R11, RZ ;  /* 0x0000000b280c7224 */ /* 0x040fe200078e02ff */
[-C--:B------:R-:W-:Y:S04]  /*3c80*/  SHF.R.U32.HI R14, RZ, R5.reuse, R14 ;  /* 0x00000005ff0e7219 */ /* 0x080fe8000001160e */
[----:B------:R-:W-:Y:S02]  /*3c90*/  ISETP.GE.OR P0, PT, R3, R12, P0 ;  /* 0x0000000c0300720c */ /* 0x000fe40000706670 */
[----:B------:R-:W-:Y:S05]  /*3ca0*/  SEL R15, R9, R14, !P2 ;  /* 0x0000000e090f7207 */ /* 0x000fea0005000000 */
[----:B------:R-:W-:Y:S04]  /*3cb0*/  IMAD.MOV R14, RZ, RZ, -R15 ;  /* 0x000000ffff0e7224 */ /* 0x000fe800078e0a0f */
[----:B------:R-:W-:Y:S02]  /*3cc0*/  IMAD R14, R40, R14, R9 ;  /* 0x0000000e280e7224 */ /* 0x000fe400078e0209 */
[C---:B------:R-:W-:Y:S05]  /*3cd0*/  @!P0 IMAD.HI.U32 R10, R3.reuse, R4, RZ ;  /* 0x00000004030a8227 */ /* 0x040fea00078e00ff */
[----:B------:R-:W-:Y:S04]  /*3ce0*/  @!P0 SHF.R.U32.HI R10, RZ, R5, R10 ;  /* 0x00000005ff0a8219 */ /* 0x000fe8000001160a */
[----:B------:R-:W-:Y:S01]  /*3cf0*/  @!P0 SEL R0, R3, R10, !P2 ;  /* 0x0000000a03008207 */ /* 0x000fe20005000000 */
[----:B------:R-:W-:Y:S03]  /*3d00*/  IMAD.MOV R10, RZ, RZ, -R3 ;  /* 0x000000ffff0a7224 */ /* 0x000fe600078e0a03 */
[----:B------:R-:W-:Y:S01]  /*3d10*/  @!P0 IADD3 R15, PT, PT, R15, -R0, RZ ;  /* 0x800000000f0f8210 */ /* 0x000fe20007ffe0ff */
[----:B------:R-:W-:Y:S01]  /*3d20*/  @!P0 IMAD R0, R11, R14, R0 ;  /* 0x0000000e0b008224 */ /* 0x000fe200078e0200 */
[----:B------:R-:W-:Y:S01]  /*3d30*/  IADD3 R11, PT, PT, -R9, RZ, RZ ;  /* 0x000000ff090b7210 */ /* 0x000fe20007ffe1ff */
[----:B------:R-:W-:Y:S02]  /*3d40*/  IMAD R13, R2, R10, R13 ;  /* 0x0000000a020d7224 */ /* 0x000fe400078e020d */
[----:B------:R-:W-:Y:S02]  /*3d50*/  @!P0 IMAD R9, R15, R40, R3 ;  /* 0x000000280f098224 */ /* 0x000fe400078e0203 */
[----:B------:R-:W-:Y:S02]  /*3d60*/  @!P0 IMAD.MOV.U32 R3, RZ, RZ, R0 ;  /* 0x000000ffff038224 */ /* 0x000fe400078e0000 */
[----:B------:R-:W-:Y:S02]  /*3d70*/  IMAD R8, R6, R11, R8 ;  /* 0x0000000b06087224 */ /* 0x000fe400078e0208 */
[----:B------:R-:W-:Y:S02]  /*3d80*/  IMAD R13, R3, R2, R13 ;  /* 0x00000002030d7224 */ /* 0x000fe400078e020d */
[----:B------:R-:W-:Y:S02]  /*3d90*/  IMAD R8, R9, R6, R8 ;  /* 0x0000000609087224 */ /* 0x000fe400078e0208 */
.L_x_68:
[----:B------:R-:W-:Y:S05]  /*3da0*/  BRA.U UP1, `(.L_x_69) ;  /* 0x0000000101107547 */ /* 0x000fea000b800000 */
[----:B------:R-:W-:Y:S04]  /*3db0*/  MOV R0, UR6 ;  /* 0x0000000600007c02 */ /* 0x000fe80008000f00 */
[----:B------:R-:W-:Y:S04]  /*3dc0*/  SHF.L.U32 R3, R0, 0x1f, RZ ;  /* 0x0000001f00037819 */ /* 0x000fe800000006ff */
[----:B------:R-:W2:Y:S02]  /*3dd0*/  SYNCS.PHASECHK.TRANS64.TRYWAIT P0, [UR7+0x58], R3 ;  /* 0x00005803ff0075a7 */ /* 0x000ea40008001107 */
[----:B--2---:R-:W-:Y:S05]  /*3de0*/  @!P0 BRA `(.L_x_70) ;  /* 0x0000003800208947 */ /* 0x004fea0003800000 */
.L_x_69:
[----:B------:R-:W-:Y:S02]  /*3df0*/  R2UR UR19, R21 ;  /* 0x00000000151372ca */ /* 0x000fe400000e0000 */
[----:B------:R-:W-:Y:S02]  /*3e00*/  R2UR UR18, R20 ;  /* 0x00000000141272ca */ /* 0x000fe400000e0000 */
[----:B------:R-:W-:Y:S02]  /*3e10*/  ISETP.NE.U32.AND P2, PT, RZ, UR4, PT ;  /* 0x00000004ff007c0c */ /* 0x000fe4000bf45070 */
[----:B------:R-:W-:Y:S02]  /*3e20*/  SHF.L.U32 R12, R31, 0x1f, RZ ;  /* 0x0000001f1f0c7819 */ /* 0x000fe400000006ff */
[----:B------:R-:W-:Y:S05]  /*3e30*/  ISETP.NE.AND.EX P2, PT, RZ, UR5, PT, P2 ;  /* 0x00000005ff007c0c */ /* 0x000fea000bf45320 */
[----:B------:R-:W-:Y:S02]  /*3e40*/  USHF.L.U32 UR19, UR19, 0x6, URZ ;  /* 0x0000000613137899 */ /* 0x000fe400080006ff */
[----:B------:R-:W-:Y:S01]  /*3e50*/  USHF.L.U32 UR18, UR18, 0x7, URZ ;  /* 0x0000000712127899 */ /* 0x000fe200080006ff */
[----:B------:R-:W-:Y:S11]  /*3e60*/  BRA.U !UP3, `(.L_x_71) ;  /* 0x000000010b347547 */ /* 0x000ff6000b800000 */
[----:B------:R-:W-:Y:S01]  /*3e70*/  UPLOP3.LUT UP0, UPT, UPT, UPT, UP2, 0x80, 0x8 ;  /* 0x000000000008789c */ /* 0x000fe20003f0f020 */
[----:B--2---:R-:W-:Y:S02]  /*3e80*/  HFMA2 R0, -RZ, RZ, 0, 5.9604644775390625e-08 ;  /* 0x00000001ff007431 */ /* 0x004fe400000001ff */
[----:B------:R-:W-:Y:S03]  /*3e90*/  IMAD.MOV.U32 R95, RZ, RZ, 0x1 ;  /* 0x00000001ff5f7424 */ /* 0x000fe600078e00ff */
[----:B------:R-:W-:Y:S05]  /*3ea0*/  PLOP3.LUT P0, PT, PT, PT, UP0, 0x80, 0x8 ;  /* 0x000000000008781c */ /* 0x000fea0003f0f008 */
[----:B------:R-:W2:Y:S01]  /*3eb0*/  @UP0 LDCU.64 UR10, c[0x0][0x888] ;  /* 0x00011100ff0a07ac */ /* 0x000ea20008000a00 */
[----:B------:R-:W-:Y:S07]  /*3ec0*/  @UP0 UIMAD UR8, UR36, UR4, URZ ;  /* 0x00000004240802a4 */ /* 0x000fee000f8e02ff */
[----:B------:R-:W-:Y:S01]  /*3ed0*/  @!P0 PRMT R95, R0, 0x7610, R95 ;  /* 0x00007610005f8816 */ /* 0x000fe2000000005f */
[----:B--2---:R-:W-:Y:S03]  /*3ee0*/  @UP0 UIMAD.WIDE UR10, UR8, 0x4, UR10 ;  /* 0x00000004080a08a5 */ /* 0x004fe6000f8e020a */
[----:B------:R-:W2:Y:S03]  /*3ef0*/  @!UP0 LDCU UR8, c[0x0][0x880] ;  /* 0x00011000ff0887ac */ /* 0x000ea60008000800 */
[----:B------:R-:W-:Y:S01]  /*3f00*/  IMAD.U32 R10, RZ, RZ, UR10 ;  /* 0x0000000aff0a7e24 */ /* 0x000fe2000f8e00ff */
[----:B------:R-:W-:Y:S05]  /*3f10*/  MOV R11, UR11 ;  /* 0x0000000b000b7c02 */ /* 0x000fea0008000f00 */
[----:B-----5:R3:W5:Y:S02]  /*3f20*/  @P0 LDG.E R49, desc[UR46][R10.64] ;  /* 0x0000002e0a310981 */ /* 0x020764000c1e1900 */
[----:B--23--:R-:W-:Y:S07]  /*3f30*/  @!P0 IMAD.U32 R49, RZ, RZ, UR8 ;  /* 0x00000008ff318e24 */ /* 0x00cfee000f8e00ff */
.L_x_71:
[----:B-----5:R-:W-:Y:S01]  /*3f40*/  @!P2 FSETP.EQ.AND P0, PT, R49, RZ, PT ;  /* 0x000000ff3100a20b */ /* 0x020fe20003f02000 */
[----:B------:R-:W-:Y:S01]  /*3f50*/  @!UPT UIADD3 URZ, UPT, UPT, URZ, URZ, URZ ;  /* 0x000000fffffff290 */ /* 0x000fe2000fffe0ff */
[----:B------:R-:W-:Y:S11]  /*3f60*/  @!P2 BRA `(.L_x_72) ;  /* 0x000000000014a947 */ /* 0x000ff60003800000 */
[----:B------:R-:W-:Y:S02]  /*3f70*/  LOP3.LUT P2, RZ, R95, 0xff, RZ, 0xc0, !PT ;  /* 0x000000ff5fff7812 */ /* 0x000fe4000784c0ff */
[----:B------:R-:W-:Y:S04]  /*3f80*/  PLOP3.LUT P0, PT, PT, PT, UP0, 0x80, 0x8 ;  /* 0x000000000008781c */ /* 0x000fe80003f0f008 */
[----:B------:R-:W-:Y:S07]  /*3f90*/  PLOP3.LUT P0, PT, P0, PT, PT, 0x8, 0x80 ;  /* 0x000000000080781c */ /* 0x000fee000070e170 */
[----:B------:R-:W-:Y:S11]  /*3fa0*/  @P2 FSETP.EQ.AND P0, PT, R49, RZ, PT ;  /* 0x000000ff3100220b */ /* 0x000ff60003f02000 */
[----:B------:R-:W-:Y:S02]  /*3fb0*/  @!UPT UIADD3 URZ, UPT, UPT, URZ, URZ, URZ ;  /* 0x000000fffffff290 */ /* 0x000fe4000fffe0ff */
.L_x_72:
[----:B------:R-:W3:Y:S01]  /*3fc0*/  SYNCS.PHASECHK.TRANS64.TRYWAIT P2, [UR7+0x40], R12 ;  /* 0x0000400cff0075a7 */ /* 0x000ee20008041107 */
[----:B------:R-:W-:Y:S04]  /*3fd0*/  ELECT P4, URZ, PT ;  /* 0x0000000000ff782f */ /* 0x000fe80003880000 */
[----:B------:R-:W-:Y:S11]  /*3fe0*/  PLOP3.LUT P4, PT, P0, P4, PT, 0xf2, 0x2f ;  /* 0x00000000002f781c */ /* 0x000ff60000789e72 */
[----:B------:R-:W-:Y:S02]  /*3ff0*/  @!UPT UIADD3 URZ, UPT, UPT, URZ, URZ, URZ ;  /* 0x000000fffffff290 */ /* 0x000fe4000fffe0ff */
[----:B-1----:R-:W-:Y:S05]  /*4000*/  @!P4 IADD3 R21, P0, PT, R32, 0x580, RZ ;  /* 0x000005802015c810 */ /* 0x002fea0007f1e0ff */
[----:B------:R-:W-:Y:S01]  /*4010*/  @!P4 IMAD.X R20, RZ, RZ, R33, P0 ;  /* 0x000000ffff14c224 */ /* 0x000fe200000e0621 */
[----:B---3--:R-:W-:Y:S07]  /*4020*/  @!P2 BRA `(.L_x_73) ;  /* 0x0000003400a8a947 */ /* 0x008fee0003800000 */
.L_x_132:
[----:B------:R-:W3:Y:S01]  /*4030*/  LDC.64 R14, c[0x0][0xb10] ;  /* 0x0002c400ff0e7b82 */ /* 0x000ee20000000a00 */
[----:B------:R-:W-:Y:S01]  /*4040*/  @!P4 R2UR UR8, R20 ;  /* 0x000000001408c2ca */ /* 0x000fe200000e0000 */
[----:B------:R-:W-:Y:S01]  /*4050*/  VOTEU.ALL UP1, P4 ;  /* 0x0000000000ff7886 */ /* 0x000fe20002020000 */
[----:B------:R-:W-:Y:S01]  /*4060*/  @!P4 R2UR UR9, R21 ;  /* 0x000000001509c2ca */ /* 0x000fe200000e0000 */
[----:B------:R-:W-:Y:S01]  /*4070*/  UMOV UR10, 0x0 ;  /* 0x00000000000a7882 */ /* 0x000fe20000000000 */
[----:B------:R-:W-:Y:S03]  /*4080*/  UMOV UR11, 0x10000000 ;  /* 0x10000000000b7882 */ /* 0x000fe60000000000 */
[----:B------:R-:W5:Y:S01]  /*4090*/  LDC.64 R10, c[0x0][0xb18] ;  /* 0x0002c600ff0a7b82 */ /* 0x000f620000000a00 */
[----:B------:R-:W-:Y:S01]  /*40a0*/  @!UP1 UIADD3 UR16, UPT, UPT, UR7, 0x200, URZ ;  /* 0x0000020007109890 */ /* 0x000fe2000fffe0ff */
[----:B------:R-:W-:Y:S01]  /*40b0*/  @P3 SHF.R.U32.HI R28, RZ, 0x10, R25 ;  /* 0x00000010ff1c3819 */ /* 0x000fe20000011619 */
[----:B------:R-:W-:Y:S01]  /*40c0*/  VOTEU.ALL UP1, P4 ;  /* 0x0000000000ff7886 */ /* 0x000fe20002020000 */
[----:B------:R-:W-:Y:S01]  /*40d0*/  UMOV UR20, UR36 ;  /* 0x0000002400147c82 */ /* 0x000fe20008000000 */
[----:B------:R-:W-:Y:S03]  /*40e0*/  VIADD R30, R30, 0x1 ;  /* 0x000000011e1e7836 */ /* 0x000fe60000000000 */
[----:B--2---:R-:W2:Y:S01]  /*40f0*/  @!P1 LDC R0, c[0x0][0xb20] ;  /* 0x0002c800ff009b82 */ /* 0x004ea20000000800 */
[----:B------:R-:W-:Y:S01]  /*4100*/  IMAD.U32 R21, RZ, RZ, UR8 ;  /* 0x00000008ff157e24 */ /* 0x000fe2000f8e00ff */
[----:B------:R-:W-:Y:S06]  /*4110*/  UPRMT UR8, UR37, 0x654, UR17 ;  /* 0x0000065425087896 */ /* 0x000fec0008000011 */
[----:B-1----:R-:W1:Y:S01]  /*4120*/  @!P1 LDC R3, c[0x0][0xb0c] ;  /* 0x0002c300ff039b82 */ /* 0x002e620000000800 */
[----:B------:R-:W-:Y:S01]  /*4130*/  IMAD.U32 R20, RZ, RZ, UR9 ;  /* 0x00000009ff147e24 */ /* 0x000fe2000f8e00ff */
[----:B------:R-:W-:Y:S04]  /*4140*/  @!P4 R2UR UR15, R21 ;  /* 0x00000000150fc2ca */ /* 0x000fe800000e0000 */
[----:B------:R-:W-:Y:S01]  /*4150*/  @!P4 R2UR UR14, R20 ;  /* 0x00000000140ec2ca */ /* 0x000fe200000e0000 */
[----:B------:R-:W-:Y:S11]  /*4160*/  @!P4 IMAD.MOV.U32 R20, RZ, RZ, 0x1000 ;  /* 0x00001000ff14c424 */ /* 0x000ff600078e00ff */
[----:B------:R-:W-:Y:S01]  /*4170*/  @!UPT UIADD3 URZ, UPT, UPT, URZ, URZ, URZ ;  /* 0x000000fffffff290 */ /* 0x000fe2000fffe0ff */
[----:B------:R1:W-:Y:S01]  /*4180*/  @!UP1 UTMALDG.3D [UR16], [UR14], desc[UR10] ;  /* 0x00000a100e0095b4 */ /* 0x0003e20008011000 */
[----:B------:R1:W-:Y:S02]  /*4190*/  @!P4 SYNCS.ARRIVE.TRANS64.RED.A0TR RZ, [UR7+0x30], R20 ;  /* 0x00003014ffffc9a7 */ /* 0x0003e40008300407 */
[----:B-1----:R-:W-:Y:S01]  /*41a0*/  @!P1 ISETP.NE.AND P2, PT, R3, 0x1, PT ;  /* 0x000000010300980c */ /* 0x002fe20003f45270 */
[C---:B---3--:R-:W-:Y:S01]  /*41b0*/  @!P1 IMAD.HI.U32 R14, R13.reuse, R14, RZ ;  /* 0x0000000e0d0e9227 */ /* 0x048fe200078e00ff */
[----:B-----5:R-:W-:Y:S03]  /*41c0*/  @!P1 ISETP.NE.AND P0, PT, R10, 0x1, PT ;  /* 0x000000010a00980c */ /* 0x020fe60003f05270 */
[C---:B------:R-:W-:Y:S01]  /*41d0*/  @!P1 IMAD.HI.U32 R11, R8.reuse, R11, RZ ;  /* 0x0000000b080b9227 */ /* 0x040fe200078e00ff */
[----:B------:R-:W-:Y:S04]  /*41e0*/  @!P1 SHF.R.U32.HI R14, RZ, R15, R14 ;  /* 0x0000000fff0e9219 */ /* 0x000fe8000001160e */
[----:B--2---:R-:W-:Y:S01]  /*41f0*/  @!P1 SHF.R.U32.HI R9, RZ, R0, R11 ;  /* 0x00000000ff099219 */ /* 0x004fe2000001160b */
[----:B------:R-:W-:Y:S01]  /*4200*/  SYNCS.ARRIVE.TRANS64.RED.A1T0 RZ, [UR8], RZ ;  /* 0x000000ffffff79a7 */ /* 0x000fe20008100408 */
[----:B------:R-:W-:Y:S02]  /*4210*/  @!P1 SEL R14, R13, R14, !P2 ;  /* 0x0000000e0d0e9207 */ /* 0x000fe40005000000 */
[----:B------:R-:W-:Y:S01]  /*4220*/  @!P1 SEL R9, R8, R9, !P0 ;  /* 0x0000000908099207 */ /* 0x000fe20004000000 */
[----:B------:R-:W1:Y:S04]  /*4230*/  SYNCS.PHASECHK.TRANS64.TRYWAIT P5, [UR7+0x48], R12 ;  /* 0x0000480cff0075a7 */ /* 0x000e6800080a1107 */
[----:B------:R-:W-:Y:S02]  /*4240*/  @!P1 IMAD.IADD R0, R9, 0x1, -R14 ;  /* 0x0000000109009824 */ /* 0x000fe400078e0a0e */
[----:B------:R-:W-:Y:S02]  /*4250*/  @!P1 IMAD.IADD R9, R14, 0x1, -R9 ;  /* 0x000000010e099824 */ /* 0x000fe400078e0a09 */
[----:B------:R-:W-:Y:S02]  /*4260*/  @!P1 IMAD R13, R0, R3, R13 ;  /* 0x00000003000d9224 */ /* 0x000fe400078e020d */
[----:B------:R-:W-:Y:S01]  /*4270*/  @!P1 IMAD R8, R9, R10, R8 ;  /* 0x0000000a09089224 */ /* 0x000fe200078e0208 */
[----:B-1----:R-:W-:Y:S06]  /*4280*/  @!P5 BRA `(.L_x_74) ;  /* 0x000000340028d947 */ /* 0x002fec0003800000 */
.L_x_134:
[----:B-1----:R-:W-:Y:S01]  /*4290*/  @!P4 IADD3 R3, P0, PT, R32, 0x580, RZ ;  /* 0x000005802003c810 */ /* 0x002fe20007f1e0ff */
[----:B------:R-:W-:Y:S01]  /*42a0*/  VOTEU.ALL UP1, P4 ;  /* 0x0000000000ff7886 */ /* 0x000fe20002020000 */
[----:B------:R-:W-:Y:S01]  /*42b0*/  UMOV UR20, 0x0 ;  /* 0x0000000000147882 */ /* 0x000fe20000000000 */
[----:B------:R-:W-:Y:S01]  /*42c0*/  UMOV UR21, 0x10000000 ;  /* 0x1000000000157882 */ /* 0x000fe20000000000 */
[----:B------:R-:W-:Y:S01]  /*42d0*/  @!P4 R2UR UR9, R3 ;  /* 0x000000000309c2ca */ /* 0x000fe200000e0000 */
[----:B------:R-:W-:Y:S01]  /*42e0*/  @!P4 IMAD.X R0, RZ, RZ, R33, P0 ;  /* 0x000000ffff00c224 */ /* 0x000fe200000e0621 */
[----:B------:R-:W-:Y:S01]  /*42f0*/  @!UP1 UIADD3 UR10, UPT, UPT, UR18, 0x40, URZ ;  /* 0x00000040120a9890 */ /* 0x000fe2000fffe0ff */
[----:B------:R-:W-:Y:S01]  /*4300*/  ISETP.NE.AND P0, PT, R30, 0x2, PT ;  /* 0x000000021e00780c */ /* 0x000fe20003f05270 */
[----:B------:R-:W-:Y:S01]  /*4310*/  UMOV UR11, UR19 ;  /* 0x00000013000b7c82 */ /* 0x000fe20008000000 */
[----:B------:R-:W-:Y:S01]  /*4320*/  UMOV UR12, UR36 ;  /* 0x00000024000c7c82 */ /* 0x000fe20008000000 */
[----:B------:R-:W-:Y:S01]  /*4330*/  @!P4 R2UR UR8, R0 ;  /* 0x000000000008c2ca */ /* 0x000fe200000e0000 */
[----:B------:R-:W-:Y:S01]  /*4340*/  IMAD.IADD R20, R8, 0x1, R94 ;  /* 0x0000000108147824 */ /* 0x000fe200078e025e */
[----:B------:R-:W-:Y:S01]  /*4350*/  @P3 R2UR UR36, R28 ;  /* 0x000000001c2432ca */ /* 0x000fe200000e0000 */
[----:B------:R-:W-:Y:S01]  /*4360*/  IMAD.IADD R21, R13, 0x1, R96 ;  /* 0x000000010d157824 */ /* 0x000fe200078e0260 */
[----:B------:R-:W-:Y:S02]  /*4370*/  SEL R0, RZ, 0x1, P0 ;  /* 0x00000001ff007807 */ /* 0x000fe40000000000 */
[----:B------:R-:W-:Y:S01]  /*4380*/  LOP3.LUT R31, R31, 0x1, RZ, 0x3c, !PT ;  /* 0x000000011f1f7812 */ /* 0x000fe200078e3cff */
[----:B------:R-:W-:Y:S01]  /*4390*/  IMAD.U32 R10, RZ, RZ, UR9 ;  /* 0x00000009ff0a7e24 */ /* 0x000fe2000f8e00ff */
[----:B------:R-:W-:Y:S01]  /*43a0*/  @!UP1 UIADD3 UR9, UPT, UPT, UR7, 0x38, URZ ;  /* 0x0000003807099890 */ /* 0x000fe2000fffe0ff */
[----:B------:R-:W-:Y:S02]  /*43b0*/  LOP3.LUT R29, R29, R0, RZ, 0x3c, !PT ;  /* 0x000000001d1d7212 */ /* 0x000fe400078e3cff */
[----:B------:R-:W-:Y:S02]  /*43c0*/  SEL R30, R30, RZ, P0 ;  /* 0x000000ff1e1e7207 */ /* 0x000fe40000000000 */
[----:B------:R-:W-:Y:S01]  /*43d0*/  IMAD.U32 R11, RZ, RZ, UR8 ;  /* 0x00000008ff0b7e24 */ /* 0x000fe2000f8e00ff */
[----:B------:R-:W-:Y:S01]  /*43e0*/  @!P4 R2UR UR14, R10 ;  /* 0x000000000a0ec2ca */ /* 0x000fe200000e0000 */
[----:B------:R-:W-:Y:S01]  /*43f0*/  @!UP1 UIADD3 UR8, UPT, UPT, UR7, 0x1200, URZ ;  /* 0x0000120007089890 */ /* 0x000fe2000fffe0ff */
[----:B------:R-:W-:Y:S02]  /*4400*/  VOTEU.ALL UP1, P4 ;  /* 0x0000000000ff7886 */ /* 0x000fe40002020000 */
[----:B------:R-:W-:Y:S11]  /*4410*/  @!P4 R2UR UR15, R11 ;  /* 0x000000000b0fc2ca */ /* 0x000ff600000e0000 */
[----:B------:R-:W-:Y:S02]  /*4420*/  @!UPT UIADD3 URZ, UPT, UPT, URZ, URZ, URZ ;  /* 0x000000fffffff290 */ /* 0x000fe4000fffe0ff */
[----:B------:R2:W-:Y:S01]  /*4430*/  @!UP1 UTMALDG.3D [UR8], [UR14], desc[UR20] ;  /* 0x000014080e0095b4 */ /* 0x0005e20008011000 */
[----:B------:R2:W-:Y:S01]  /*4440*/  @!P4 SYNCS.ARRIVE.TRANS64.RED.A0TR RZ, [UR7+0x38], R23 ;  /* 0x00003817ffffc9a7 */ /* 0x0005e20008300407 */
[----:B------:R-:W-:Y:S01]  /*4450*/  UPLOP3.LUT UP1, UPT, UPT, UPT, UPT, 0x80, 0x8 ;  /* 0x000000000008789c */ /* 0x000fe20003f2f070 */
[----:B------:R-:W-:Y:S01]  /*4460*/  SYNCS.ARRIVE.TRANS64.RED.A1T0 RZ, [UR13], RZ ;  /* 0x000000ffffff79a7 */ /* 0x000fe2000810040d */
[----:B------:R-:W-:Y:S09]  /*4470*/  @P3 BRA `(.L_x_75) ;  /* 0xfffffff400503947 */ /* 0x000ff2000383ffff */
[----:B------:R-:W-:-:S04]  /*4480*/  SHF.L.U32 R3, R31, 0x1f, RZ ;  /* 0x0000001f1f037819 */ /* 0x000fc800000006ff */
[----:B------:R-:W1:Y:S02]  /*4490*/  SYNCS.PHASECHK.TRANS64.TRYWAIT P0, [UR7+0x40], R3 ;  /* 0x00004003ff0075a7 */ /* 0x000e640008001107 */
[----:B-1----:R-:W-:Y:S05]  /*44a0*/  @!P0 BRA `(.L_x_76) ;  /* 0x0000003000b88947 */ /* 0x002fea0003800000 */
.L_x_136:
[----:B-1----:R-:W-:-:S07]  /*44b0*/  MOV R0, UR7 ;  /* 0x0000000700007c02 */ /* 0x002fce0008000f00 */
.L_x_77:
[----:B-1----:R-:W-:-:S04]  /*44c0*/  SHF.L.U32 R3, R31, 0x1f, RZ ;  /* 0x0000001f1f037819 */ /* 0x002fc800000006ff */
[----:B------:R1:W3:Y:S03]  /*44d0*/  SYNCS.PHASECHK.TRANS64.TRYWAIT P0, [R0+URZ+0x48], R3 ;  /* 0x00004803000075a7 */ /* 0x0002e600080011ff */
[----:B---3--:R-:W-:Y:S05]  /*44e0*/  @!P0 NANOSLEEP.SYNCS 0x989680 ;  /* 0x009896800000895d */ /* 0x008fea0003900000 */
[----:B------:R-:W3:Y:S02]  /*44f0*/  @!P0 SYNCS.PHASECHK.TRANS64 P0, [R0+URZ+0x48], R3 ;  /* 0x00004803000085a7 */ /* 0x000ee400080010ff */
[----:B--23--:R-:W-:Y:S05]  /*4500*/  @P0 EXIT ;  /* 0x000000000000094d */ /* 0x00cfea0003800000 */
[----:B------:R-:W-:Y:S05]  /*4510*/  BRA `(.L_x_77) ;  /* 0xfffffffc00e87947 */ /* 0x000fea000383ffff */
.L_x_66:
[----:B------:R-:W-:-:S06]  /*4520*/  UISETP.GE.AND UP1, UPT, UR8, 0x4, UPT ;  /* 0x000000040800788c */ /* 0x000fcc000bf26270 */
[----:B------:R-:W-:-:S13]  /*4530*/  PLOP3.LUT P0, PT, PT, PT, UP1, 0x80, 0x8 ;  /* 0x000000000008781c */ /* 0x000fda0003f0f018 */
[----:B------:R-:W-:Y:S05]  /*4540*/  @!P0 EXIT ;  /* 0x000000000000894d */ /* 0x000fea0003800000 */
[----:B------:R-:W-:Y:S01]  /*4550*/  BAR.SYNC.DEFER_BLOCKING 0x6, 0xa0 ;  /* 0x0182800000007b1d */ /* 0x000fe20000010000 */
[C---:B------:R-:W-:Y:S01]  /*4560*/  IMAD.SHL.U32 R7, R108.reuse, 0x40, RZ ;  /* 0x000000406c077824 */ /* 0x040fe200078e00ff */
[C---:B------:R-:W-:Y:S01]  /*4570*/  LOP3.LUT R110, R108.reuse, 0x60, RZ, 0xc0, !PT ;  /* 0x000000606c6e7812 */ /* 0x040fe200078ec0ff */
[C---:B------:R-:W-:Y:S01]  /*4580*/  IMAD.SHL.U32 R100, R108.reuse, 0x20, RZ ;  /* 0x000000206c647824 */ /* 0x040fe200078e00ff */
[----:B------:R-:W-:Y:S01]  /*4590*/  CS2R R106, SRZ ;  /* 0x00000000006a7805 */ /* 0x000fe2000001ff00 */
[C---:B------:R-:W-:Y:S01]  /*45a0*/  IMAD.SHL.U32 R0, R108.reuse, 0x2, RZ ;  /* 0x000000026c007824 */ /* 0x040fe200078e00ff */
[----:B------:R-:W-:Y:S02]  /*45b0*/  UMOV UR49, 0x400 ;  /* 0x0000040000317882 */ /* 0x000fe40000000000 */
[----:B------:R-:W1:Y:S01]  /*45c0*/  LDC R99, c[0x0][0x370] ;  /* 0x0000dc00ff637b82 */ /* 0x000e620000000800 */
[----:B------:R-:W-:Y:S01]  /*45d0*/  ULEA UR49, UR37, UR49, 0x18 ;  /* 0x0000003125317291 */ /* 0x000fe2000f8ec0ff */
[----:B------:R-:W-:Y:S01]  /*45e0*/  LOP3.LUT R5, R7, 0x180, RZ, 0xc0, !PT ;  /* 0x0000018007057812 */ /* 0x000fe200078ec0ff */
[----:B------:R-:W-:Y:S01]  /*45f0*/  IMAD.U32 R46, R108, 0x10000, RZ ;  /* 0x000100006c2e7824 */ /* 0x000fe200078e00ff */
[----:B------:R-:W-:Y:S01]  /*4600*/  LOP3.LUT R100, R100, 0xc00, RZ, 0xc0, !PT ;  /* 0x00000c0064647812 */ /* 0x000fe200078ec0ff */
[----:B------:R-:W-:Y:S01]  /*4610*/  UIADD3 UR4, UPT, UPT, UR49, 0x2200, URZ ;  /* 0x0000220031047890 */ /* 0x000fe2000fffe0ff */
[----:B------:R-:W-:Y:S01]  /*4620*/  LOP3.LUT R0, R5, 0x20, R0, 0xf8, !PT ;  /* 0x0000002005007812 */ /* 0x000fe200078ef800 */
[----:B------:R-:W-:Y:S01]  /*4630*/  IMAD.SHL.U32 R5, R108, 0x8, RZ ;  /* 0x000000086c057824 */ /* 0x000fe200078e00ff */
[----:B------:R-:W2:Y:S01]  /*4640*/  LDC R42, c[0x0][0xb0c] ;  /* 0x0002c300ff2a7b82 */ /* 0x000ea20000000800 */
[----:B------:R-:W-:Y:S01]  /*4650*/  LOP3.LUT R100, R100, 0x40, R7, 0xf8, !PT ;  /* 0x0000004064647812 */ /* 0x000fe200078ef807 */
[----:B------:R-:W-:Y:S01]  /*4660*/  IMAD.MOV.U32 R44, RZ, RZ, RZ ;  /* 0x000000ffff2c7224 */ /* 0x000fe200078e00ff */
[----:B------:R-:W-:Y:S01]  /*4670*/  LOP3.LUT R46, R46, 0x600000, RZ, 0xc0, !PT ;  /* 0x006000002e2e7812 */ /* 0x000fe200078ec0ff */
[----:B------:R-:W-:Y:S01]  /*4680*/  IMAD.MOV.U32 R112, RZ, RZ, RZ ;  /* 0x000000ffff707224 */ /* 0x000fe200078e00ff */
[----:B------:R-:W-:-:S02]  /*4690*/  LOP3.LUT R108, R108, 0x2, RZ, 0xc0, !PT ;  /* 0x000000026c6c7812 */ /* 0x000fc400078ec0ff */
[----:B------:R-:W-:Y:S02]  /*46a0*/  CS2R R104, SRZ ;  /* 0x0000000000687805 */ /* 0x000fe4000001ff00 */
[----:B------:R-:W-:Y:S01]  /*46b0*/  LOP3.LUT R5, R0, 0x30, R5, 0x78, !PT ;  /* 0x0000003000057812 */ /* 0x000fe200078e7805 */
[----:B------:R-:W4:Y:S01]  /*46c0*/  LDC R97, c[0x0][0xb20] ;  /* 0x0002c800ff617b82 */ /* 0x000f220000000800 */
[----:B------:R-:W3:Y:S01]  /*46d0*/  LDS R3, [UR49+0x110] ;  /* 0x00011031ff037984 */ /* 0x000ee20008000800 */
[----:B------:R-:W-:Y:S01]  /*46e0*/  LOP3.LUT R100, R100, 0x200, R7, 0xf8, !PT ;  /* 0x0000020064647812 */ /* 0x000fe200078ef807 */
[----:B------:R-:W-:Y:S01]  /*46f0*/  IMAD.MOV R102, RZ, RZ, -R108 ;  /* 0x000000ffff667224 */ /* 0x000fe200078e0a6c */
[----:B------:R-:W1:Y:S01]  /*4700*/  LDCU.64 UR52, c[0x0][0x348] ;  /* 0x00006900ff3477ac */ /* 0x000e620008000a00 */
[----:B------:R-:W-:Y:S01]  /*4710*/  IMAD.U32 R109, RZ, RZ, UR4 ;  /* 0x00000004ff6d7e24 */ /* 0x000fe2000f8e00ff */
[----:B------:R-:W-:Y:S02]  /*4720*/  LOP3.LUT R100, R100, R5, RZ, 0xfc, !PT ;  /* 0x0000000564647212 */ /* 0x000fe400078efcff */
[----:B------:R-:W1:Y:S01]  /*4730*/  LDC R41, c[0x0][0xb30] ;  /* 0x0002cc00ff297b82 */ /* 0x000e620000000800 */
[----:B------:R-:W1:Y:S01]  /*4740*/  LDCU.64 UR38, c[0x0][0x888] ;  /* 0x00011100ff2677ac */ /* 0x000e620008000a00 */
[----:B------:R-:W1:Y:S06]  /*4750*/  LDCU.64 UR44, c[0x0][0x890] ;  /* 0x00011200ff2c77ac */ /* 0x000e6c0008000a00 */
[----:B------:R-:W1:Y:S01]  /*4760*/  LDC.64 R92, c[0x0][0xb10] ;  /* 0x0002c400ff5c7b82 */ /* 0x000e620000000a00 */
[----:B------:R-:W-:-:S07]  /*4770*/  UIADD3 UR48, UPT, UPT, UR49, 0x200, URZ ;  /* 0x0000020031307890 */ /* 0x000fce000fffe0ff */
[----:B------:R-:W1:Y:S08]  /*4780*/  LDC.64 R38, c[0x0][0xb18] ;  /* 0x0002c600ff267b82 */ /* 0x000e700000000a00 */
[----:B------:R-:W1:Y:S08]  /*4790*/  LDC.64 R36, c[0x0][0xb28] ;  /* 0x0002ca00ff247b82 */ /* 0x000e700000000a00 */
[----:B------:R-:W1:Y:S01]  /*47a0*/  LDC.64 R90, c[0x0][0x8b0] ;  /* 0x00022c00ff5a7b82 */ /* 0x000e620000000a00 */
[----:B---3--:R-:W-:-:S07]  /*47b0*/  IMAD.IADD R46, R3, 0x1, R46 ;  /* 0x00000001032e7824 */ /* 0x008fce00078e022e */
[----:B------:R-:W3:Y:S08]  /*47c0*/  LDC.64 R88, c[0x0][0x8a8] ;  /* 0x00022a00ff587b82 */ /* 0x000ef00000000a00 */
[----:B--2-4-:R-:W1:Y:S02]  /*47d0*/  LDC R98, c[0x0][0x374] ;  /* 0x0000dd00ff627b82 */ /* 0x014e640000000800 */
.L_x_103:
[----:B------:R-:W-:Y:S02]  /*47e0*/  LEA R0, R112, UR49, 0x3 ;  /* 0x0000003170007c11 */ /* 0x000fe4000f8e18ff */
[----:B------:R-:W-:Y:S02]  /*47f0*/  SHF.L.U32 R3, R106, 0x1f, RZ ;  /* 0x0000001f6a037819 */ /* 0x000fe400000006ff */
[----:B------:R-:W-:Y:S02]  /*4800*/  LEA R16, R112, UR49, 0x4 ;  /* 0x0000003170107c11 */ /* 0x000fe4000f8e20ff */
[----:B------:R-:W2:Y:S02]  /*4810*/  SYNCS.PHASECHK.TRANS64.TRYWAIT P0, [R0+URZ+0x60], R3 ;  /* 0x00006003000075a7 */ /* 0x000ea400080011ff */
[----:B-12---:R-:W-:Y:S05]  /*4820*/  @!P0 BRA `(.L_x_78) ;  /* 0x0000002c00f08947 */ /* 0x006fea0003800000 */
.L_x_137:
[----:B------:R-:W4:Y:S01]  /*4830*/  LDC.64 R12, c[0x0][0xb10] ;  /* 0x0002c400ff0c7b82 */ /* 0x000f220000000a00 */
[----:B------:R-:W3:Y:S01]  /*4840*/  LDS.128 R16, [R16+0xf0] ;  /* 0x0000f00010107984 */ /* 0x000ee20000000c00 */
[----:B-1----:R-:W-:Y:S01]  /*4850*/  ISETP.NE.AND P1, PT, R41, 0x1, PT ;  /* 0x000000012900780c */ /* 0x002fe20003f25270 */
[----:B--2---:R-:W-:Y:S01]  /*4860*/  VIADD R0, R0, 0x70 ;  /* 0x0000007000007836 */ /* 0x004fe20000000000 */
[----:B------:R-:W-:Y:S04]  /*4870*/  ISETP.GE.AND P0, PT, R40, 0x1, PT ;  /* 0x000000012800780c */ /* 0x000fe80003f06270 */
[----:B------:R-:W1:Y:S01]  /*4880*/  LDC.64 R10, c[0x0][0xb18] ;  /* 0x0002c600ff0a7b82 */ /* 0x000e620000000a00 */
[----:B------:R-:W-:Y:S01]  /*4890*/  PRMT R0, RZ, 0x654, R0 ;  /* 0x00000654ff007816 */ /* 0x000fe20000000000 */
[----:B------:R-:W-:Y:S01]  /*48a0*/  @!PT LDS RZ, [RZ] ;  /* 0x00000000fffff984 */ /* 0x000fe20000000800 */
[----:B------:R-:W-:Y:S01]  /*48b0*/  @!PT LDS RZ, [RZ] ;  /* 0x00000000fffff984 */ /* 0x000fe20000000800 */
[----:B------:R-:W-:Y:S01]  /*48c0*/  @!PT LDS RZ, [RZ] ;  /* 0x00000000fffff984 */ /* 0x000fe20000000800 */
[----:B------:R-:W-:Y:S01]  /*48d0*/  @!PT LDS RZ, [RZ] ;  /* 0x00000000fffff984 */ /* 0x000fe20000000800 */
[----:B------:R2:W-:Y:S06]  /*48e0*/  MEMBAR.ALL.CTA ;  /* 0x0000000000007992 */ /* 0x0005ec0000008000 */
[----:B--2---:R-:W2:Y:S01]  /*48f0*/  FENCE.VIEW.ASYNC.S ;  /* 0x00000000000073c6 */ /* 0x004ea20000000000 */
[----:B------:R-:W1:Y:S08]  /*4900*/  @!P1 LDC R14, c[0x0][0xb20] ;  /* 0x0002c800ff0e9b82 */ /* 0x000e700000000800 */
[----:B------:R-:W1:Y:S01]  /*4910*/  @!P1 LDC R9, c[0x0][0xb0c] ;  /* 0x0002c300ff099b82 */ /* 0x000e620000000800 */
[----:B--2---:R2:W-:Y:S01]  /*4920*/  SYNCS.ARRIVE.TRANS64.RED.A1T0 RZ, [R0+URZ], RZ ;  /* 0x000000ff00ff79a7 */ /* 0x0045e200081004ff */
[----:B---3--:R-:W-:Y:S04]  /*4930*/  LOP3.LUT P4, RZ, R18, 0x1, RZ, 0xc0, !PT ;  /* 0x0000000112ff7812 */ /* 0x008fe8000788c0ff */
[----:B------:R-:W-:Y:S09]  /*4940*/  P2R R111, PR, RZ, 0x10 ;  /* 0x00000010ff6f7803 */ /* 0x000ff20000000000 */
[----:B------:R-:W-:Y:S02]  /*4950*/  @P4 MOV R45, R16 ;  /* 0x00000010002d4202 */ /* 0x000fe40000000f00 */
[----:B------:R-:W-:Y:S01]  /*4960*/  @P4 LOP3.LUT R43, R17, 0xffff, RZ, 0xc0, !PT ;  /* 0x0000ffff112b4812 */ /* 0x000fe200078ec0ff */
[----:B--2-4-:R-:W-:Y:S06]  /*4970*/  @!P0 BRA `(.L_x_79) ;  /* 0x0000000000a48947 */ /* 0x014fec0003800000 */
[----:B------:R-:W-:Y:S01]  /*4980*/  IMAD.HI.U32 R24, R98, R39, RZ ;  /* 0x0000002762187227 */ /* 0x000fe200078e00ff */
[----:B------:R-:W-:Y:S02]  /*4990*/  ISETP.NE.AND P0, PT, R38, 0x1, PT ;  /* 0x000000012600780c */ /* 0x000fe40003f05270 */
[----:B------:R-:W-:Y:S01]  /*49a0*/  ISETP.NE.AND P2, PT, R40, 0x1, PT ;  /* 0x000000012800780c */ /* 0x000fe20003f45270 */
[-C--:B------:R-:W-:Y:S01]  /*49b0*/  IMAD.HI.U32 R22, R99, R92.reuse, RZ ;  /* 0x0000005c63167227 */ /* 0x080fe200078e00ff */
[----:B------:R-:W-:Y:S02]  /*49c0*/  SHF.R.U32.HI R23, RZ, R97, R24 ;  /* 0x00000061ff177219 */ /* 0x000fe40000011618 */
[----:B------:R-:W-:Y:S01]  /*49d0*/  ISETP.NE.AND P3, PT, R42, 0x1, PT ;  /* 0x000000012a00780c */ /* 0x000fe20003f65270 */
[----:B------:R-:W-:Y:S01]  /*49e0*/  IMAD.HI.U32 R28, R43, R39, RZ ;  /* 0x000000272b1c7227 */ /* 0x000fe200078e00ff */
[----:B------:R-:W-:Y:S02]  /*49f0*/  SHF.R.U32.HI R22, RZ, R93, R22 ;  /* 0x0000005dff167219 */ /* 0x000fe40000011616 */
[----:B------:R-:W-:Y:S01]  /*4a00*/  SEL R3, R98, R23, !P0 ;  /* 0x0000001762037207 */ /* 0x000fe20004000000 */
[----:B------:R-:W-:Y:S01]  /*4a10*/  IMAD.HI.U32 R26, R45, R92, RZ ;  /* 0x0000005c2d1a7227 */ /* 0x000fe200078e00ff */
[----:B------:R-:W-:Y:S03]  /*4a20*/  SEL R7, R99, R22, !P3 ;  /* 0x0000001663077207 */ /* 0x000fe60005800000 */
[-C--:B------:R-:W-:Y:S01]  /*4a30*/  IMAD.HI.U32 R22, R3, R36.reuse, RZ ;  /* 0x0000002403167227 */ /* 0x080fe200078e00ff */
[----:B------:R-:W-:Y:S03]  /*4a40*/  SHF.R.U32.HI R26, RZ, R93, R26 ;  /* 0x0000005dff1a7219 */ /* 0x000fe6000001161a */
[----:B------:R-:W-:Y:S01]  /*4a50*/  IMAD.HI.U32 R24, R7, R36, RZ ;  /* 0x0000002407187227 */ /* 0x000fe200078e00ff */
[----:B------:R-:W-:Y:S02]  /*4a60*/  @P2 SHF.R.U32.HI R3, RZ, R37, R22 ;  /* 0x00000025ff032219 */ /* 0x000fe40000011616 */
[----:B------:R-:W-:Y:S02]  /*4a70*/  SHF.R.U32.HI R22, RZ, R97, R28 ;  /* 0x00000061ff167219 */ /* 0x000fe4000001161c */
[----:B------:R-:W-:Y:S01]  /*4a80*/  @P2 SHF.R.U32.HI R7, RZ, R37, R24 ;  /* 0x00000025ff072219 */ /* 0x000fe20000011618 */
[C---:B------:R-:W-:Y:S01]  /*4a90*/  IMAD R2, R40.reuse, R3, RZ ;  /* 0x0000000328027224 */ /* 0x040fe200078e02ff */
[----:B------:R-:W-:Y:S02]  /*4aa0*/  SEL R5, R43, R22, !P0 ;  /* 0x000000162b057207 */ /* 0x000fe40004000000 */
[----:B------:R-:W-:Y:S01]  /*4ab0*/  SEL R3, R45, R26, !P3 ;  /* 0x0000001a2d037207 */ /* 0x000fe20005800000 */
[----:B------:R-:W-:Y:S01]  /*4ac0*/  IMAD R4, R40, R7, RZ ;  /* 0x0000000728047224 */ /* 0x000fe200078e02ff */
[C---:B------:R-:W-:Y:S01]  /*4ad0*/  ISETP.GE.AND P0, PT, R5.reuse, R2, PT ;  /* 0x000000020500720c */ /* 0x040fe20003f06270 */
[----:B------:R-:W-:Y:S03]  /*4ae0*/  IMAD.HI.U32 R6, R5, R36, RZ ;  /* 0x0000002405067227 */ /* 0x000fe600078e00ff */
[----:B------:R-:W-:Y:S01]  /*4af0*/  ISETP.GE.OR P0, PT, R3, R4, P0 ;  /* 0x000000040300720c */ /* 0x000fe20000706670 */
[----:B------:R-:W-:Y:S01]  /*4b00*/  IMAD.MOV R4, RZ, RZ, -R3 ;  /* 0x000000ffff047224 */ /* 0x000fe200078e0a03 */
[-C--:B------:R-:W-:Y:S03]  /*4b10*/  SHF.R.U32.HI R6, RZ, R37.reuse, R6 ;  /* 0x00000025ff067219 */ /* 0x080fe60000011606 */
[----:B------:R-:W-:Y:S01]  /*4b20*/  IMAD R45, R42, R4, R45 ;  /* 0x000000042a2d7224 */ /* 0x000fe200078e022d */
[----:B------:R-:W-:Y:S05]  /*4b30*/  SEL R15, R5, R6, !P2 ;  /* 0x00000006050f7207 */ /* 0x000fea0005000000 */
[----:B------:R-:W-:Y:S02]  /*4b40*/  IMAD.MOV R6, RZ, RZ, -R15 ;  /* 0x000000ffff067224 */ /* 0x000fe400078e0a0f */
[C---:B------:R-:W-:Y:S04]  /*4b50*/  @!P0 IMAD.HI.U32 R2, R3.reuse, R36, RZ ;  /* 0x0000002403028227 */ /* 0x040fe800078e00ff */
[----:B------:R-:W-:Y:S01]  /*4b60*/  IMAD R6, R40, R6, R5 ;  /* 0x0000000628067224 */ /* 0x000fe200078e0205 */
[----:B------:R-:W-:Y:S04]  /*4b70*/  @!P0 SHF.R.U32.HI R2, RZ, R37, R2 ;  /* 0x00000025ff028219 */ /* 0x000fe80000011602 */
[----:B------:R-:W-:Y:S02]  /*4b80*/  @!P0 SEL R0, R3, R2, !P2 ;  /* 0x0000000203008207 */ /* 0x000fe40005000000 */
[----:B------:R-:W-:Y:S02]  /*4b90*/  IADD3 R2, PT, PT, -R5, RZ, RZ ;  /* 0x000000ff05027210 */ /* 0x000fe40007ffe1ff */
[----:B------:R-:W-:Y:S01]  /*4ba0*/  @!P0 IADD3 R8, PT, PT, R15, -R0, RZ ;  /* 0x800000000f088210 */ /* 0x000fe20007ffe0ff */
[----:B------:R-:W-:Y:S02]  /*4bb0*/  @!P0 IMAD R0, R7, R6, R0 ;  /* 0x0000000607008224 */ /* 0x000fe400078e0200 */
[----:B------:R-:W-:Y:S02]  /*4bc0*/  IMAD R43, R38, R2, R43 ;  /* 0x00000002262b7224 */ /* 0x000fe400078e022b */
[----:B------:R-:W-:Y:S02]  /*4bd0*/  @!P0 IMAD R5, R8, R40, R3 ;  /* 0x0000002808058224 */ /* 0x000fe400078e0203 */
[----:B------:R-:W-:Y:S04]  /*4be0*/  @!P0 IMAD.MOV.U32 R3, RZ, RZ, R0 ;  /* 0x000000ffff038224 */ /* 0x000fe800078e0000 */
[----:B------:R-:W-:Y:S02]  /*4bf0*/  IMAD R45, R3, R42, R45 ;  /* 0x0000002a032d7224 */ /* 0x000fe400078e022d */
[----:B------:R-:W-:Y:S07]  /*4c00*/  IMAD R43, R5, R38, R43 ;  /* 0x00000026052b7224 */ /* 0x000fee00078e022b */
.L_x_79:
[----:B-1----:R-:W-:Y:S01]  /*4c10*/  @!P1 ISETP.NE.AND P0, PT, R10, 0x1, PT ;  /* 0x000000010a00980c */ /* 0x002fe20003f05270 */
[----:B------:R-:W-:Y:S01]  /*4c20*/  @!P1 IMAD.HI.U32 R0, R45, R12, RZ ;  /* 0x0000000c2d009227 */ /* 0x000fe200078e00ff */
[----:B------:R-:W-:Y:S01]  /*4c30*/  @!P1 ISETP.NE.AND P2, PT, R9, 0x1, PT ;  /* 0x000000010900980c */ /* 0x000fe20003f45270 */
[----:B------:R-:W-:Y:S01]  /*4c40*/  ULOP3.LUT UP0, URZ, UR48, 0x1b0, URZ, 0xc0, !UPT ;  /* 0x000001b030ff7892 */ /* 0x000fe2000f80c0ff */
[----:B------:R-:W-:Y:S01]  /*4c50*/  R2UR UR42, R21 ;  /* 0x00000000152a72ca */ /* 0x000fe200000e0000 */
[----:B------:R-:W-:Y:S01]  /*4c60*/  @!P1 IMAD.HI.U32 R3, R43, R11, RZ ;  /* 0x0000000b2b039227 */ /* 0x000fe200078e00ff */
[----:B------:R-:W-:Y:S02]  /*4c70*/  @!P1 SHF.R.U32.HI R0, RZ, R13, R0 ;  /* 0x0000000dff009219 */ /* 0x000fe40000011600 */
[----:B------:R-:W-:Y:S01]  /*4c80*/  R2UR UR41, R20 ;  /* 0x00000000142972ca */ /* 0x000fe200000e0000 */
[----:B------:R-:W-:Y:S01]  /*4c90*/  VIADD R112, R112, 0x1 ;  /* 0x0000000170707836 */ /* 0x000fe20000000000 */
[----:B------:R-:W-:Y:S02]  /*4ca0*/  @!P1 SHF.R.U32.HI R2, RZ, R14, R3 ;  /* 0x0000000eff029219 */ /* 0x000fe40000011603 */
[----:B------:R-:W-:Y:S02]  /*4cb0*/  @!P1 SEL R3, R45, R0, !P2 ;  /* 0x000000002d039207 */ /* 0x000fe40005000000 */
[----:B------:R-:W-:Y:S02]  /*4cc0*/  @!P1 SEL R2, R43, R2, !P0 ;  /* 0x000000022b029207 */ /* 0x000fe40004000000 */
[----:B------:R-:W-:Y:S01]  /*4cd0*/  @P4 SHF.R.U32.HI R103, RZ, 0x10, R17 ;  /* 0x00000010ff674819 */ /* 0x000fe20000011611 */
[----:B------:R-:W-:Y:S02]  /*4ce0*/  USHF.L.U32 UR42, UR42, 0x6, URZ ;  /* 0x000000062a2a7899 */ /* 0x000fe400080006ff */
[----:B------:R-:W-:Y:S02]  /*4cf0*/  @!P1 IMAD.IADD R0, R2, 0x1, -R3 ;  /* 0x0000000102009824 */ /* 0x000fe400078e0a03 */
[----:B------:R-:W-:Y:S01]  /*4d00*/  @!P1 IMAD.IADD R2, R3, 0x1, -R2 ;  /* 0x0000000103029824 */ /* 0x000fe200078e0a02 */
[----:B------:R-:W-:Y:S01]  /*4d10*/  USHF.L.U32 UR41, UR41, 0x7, URZ ;  /* 0x0000000729297899 */ /* 0x000fe200080006ff */
[----:B------:R-:W-:Y:S02]  /*4d20*/  @!P1 IMAD R45, R0, R9, R45 ;  /* 0x00000009002d9224 */ /* 0x000fe400078e022d */
[----:B------:R-:W-:Y:S01]  /*4d30*/  @!P1 IMAD R43, R2, R10, R43 ;  /* 0x0000000a022b9224 */ /* 0x000fe200078e022b */
[----:B------:R-:W-:Y:S08]  /*4d40*/  BRA.U !UP0, `(.L_x_80) ;  /* 0x0000000108407547 */ /* 0x000ff0000b800000 */
[----:B------:R-:W1:Y:S01]  /*4d50*/  LDCU.64 UR8, c[0x4][0x80] ;  /* 0x01001000ff0877ac */ /* 0x000e620008000a00 */
[----:B------:R-:W-:Y:S01]  /*4d60*/  MOV R3, 0x0 ;  /* 0x0000000000037802 */ /* 0x000fe20000000f00 */
[----:B------:R-:W-:Y:S02]  /*4d70*/  HFMA2 R12, -RZ, RZ, 0, 5.9604644775390625e-08 ;  /* 0x00000001ff0c7431 */ /* 0x000fe400000001ff */
[----:B------:R-:W-:Y:S02]  /*4d80*/  IMAD.MOV.U32 R8, RZ, RZ, 0x70 ;  /* 0x00000070ff087424 */ /* 0x000fe400078e00ff */
[----:B------:R-:W-:Y:S01]  /*4d90*/  IMAD.MOV.U32 R13, RZ, RZ, RZ ;  /* 0x000000ffff0d7224 */ /* 0x000fe200078e00ff */
[----:B------:R-:W2:Y:S01]  /*4da0*/  LDCU.64 UR6, c[0x4][0x88] ;  /* 0x01001100ff0677ac */ /* 0x000ea20008000a00 */
[----:B------:R-:W3:Y:S01]  /*4db0*/  LDC.64 R2, c[0x4][R3] ;  /* 0x0100000003027b82 */ /* 0x000ee20000000a00 */
[----:B------:R-:W4:Y:S01]  /*4dc0*/  LDCU.64 UR4, c[0x4][0x8] ;  /* 0x01000100ff0477ac */ /* 0x000f220008000a00 */
[----:B-1----:R-:W-:Y:S01]  /*4dd0*/  MOV R5, UR9 ;  /* 0x0000000900057c02 */ /* 0x002fe20008000f00 */
[----:B------:R-:W-:Y:S01]  /*4de0*/  IMAD.U32 R4, RZ, RZ, UR8 ;  /* 0x00000008ff047e24 */ /* 0x000fe2000f8e00ff */
[----:B--2---:R-:W-:Y:S01]  /*4df0*/  MOV R7, UR7 ;  /* 0x0000000700077c02 */ /* 0x004fe20008000f00 */
[----:B------:R-:W-:Y:S01]  /*4e00*/  IMAD.U32 R6, RZ, RZ, UR6 ;  /* 0x00000006ff067e24 */ /* 0x000fe2000f8e00ff */
[----:B----4-:R-:W-:Y:S01]  /*4e10*/  MOV R11, UR5 ;  /* 0x00000005000b7c02 */ /* 0x010fe20008000f00 */
[----:B------:R-:W-:Y:S02]  /*4e20*/  IMAD.U32 R10, RZ, RZ, UR4 ;  /* 0x00000004ff0a7e24 */ /* 0x000fe4000f8e00ff */
[----:B------:R-:W-:Y:S07]  /*4e30*/  LEPC R20, `(.L_x_80) ;  /* 0x000000001014794e */ /* 0x000fee0000000000 */
[----:B---3-5:R-:W-:Y:S05]  /*4e40*/  CALL.ABS.NOINC R2 ;  /* 0x0000000002007343 */ /* 0x028fea0003c00000 */
.L_x_80:
[----:B------:R-:W-:Y:S01]  /*4e50*/  LOP3.LUT P0, RZ, R109, 0x1b0, RZ, 0xc0, !PT ;  /* 0x000001b06dff7812 */ /* 0x000fe2000780c0ff */
[----:B------:R-:W-:Y:S11]  /*4e60*/  BSSY.RECONVERGENT B6, `(.L_x_81) ;  /* 0x0000013000067945 */ /* 0x000ff60003800200 */
[----:B------:R-:W-:Y:S01]  /*4e70*/  @!UPT UIADD3 URZ, UPT, UPT, URZ, URZ, URZ ;  /* 0x000000fffffff290 */ /* 0x000fe2000fffe0ff */
[----:B------:R-:W-:Y:S05]  /*4e80*/  @!P0 BRA `(.L_x_82) ;  /* 0x0000000000408947 */ /* 0x000fea0003800000 */
        /* <DEDUP_REMOVED lines=16> */
.L_x_82:
[----:B------:R-:W-:Y:S05]  /*4f90*/  BSYNC.RECONVERGENT B6 ;  /* 0x0000000000067941 */ /* 0x000fea0003800200 */
.L_x_81:
[----:B------:R-:W-:Y:S01]  /*4fa0*/  ISETP.NE.U32.AND P4, PT, R90, RZ, PT ;  /* 0x000000ff5a00720c */ /* 0x000fe20003f85070 */
[----:B------:R-:W-:Y:S01]  /*4fb0*/  UISETP.NE.AND UP2, UPT, UR50, URZ, UPT ;  /* 0x000000ff3200728c */ /* 0x000fe2000bf45270 */
[----:B------:R-:W-:Y:S01]  /*4fc0*/  ISETP.NE.U32.AND P2, PT, RZ, UR38, PT ;  /* 0x00000026ff007c0c */ /* 0x000fe2000bf45070 */
[----:B------:R-:W-:Y:S01]  /*4fd0*/  UISETP.NE.U32.AND UP1, UPT, UR44, URZ, UPT ;  /* 0x000000ff2c00728c */ /* 0x000fe2000bf25070 */
[----:B------:R-:W-:Y:S01]  /*4fe0*/  ISETP.NE.AND.EX P4, PT, R91, RZ, PT, P4 ;  /* 0x000000ff5b00720c */ /* 0x000fe20003f85340 */
[----:B------:R-:W-:Y:S01]  /*4ff0*/  UPLOP3.LUT UP0, UPT, UPT, UPT, UPT, 0x40, 0x4 ;  /* 0x000000000004789c */ /* 0x000fe20003f0e870 */
[----:B------:R-:W-:Y:S01]  /*5000*/  ISETP.NE.AND.EX P2, PT, RZ, UR39, PT, P2 ;  /* 0x00000027ff007c0c */ /* 0x000fe2000bf45320 */
[----:B------:R-:W-:Y:S01]  /*5010*/  UISETP.NE.AND.EX UP1, UPT, UR45, URZ, UPT, UP1 ;  /* 0x000000ff2d00728c */ /* 0x000fe2000bf25310 */
[----:B------:R-:W-:Y:S04]  /*5020*/  PLOP3.LUT P1, PT, PT, PT, UP2, 0x80, 0x8 ;  /* 0x000000000008781c */ /* 0x000fe80003f2f028 */
[----:B------:R-:W-:Y:S06]  /*5030*/  @UP2 UPLOP3.LUT UP0, UPT, UPT, UPT, UP1, 0x80, 0x8 ;  /* 0x000000000008289c */ /* 0x000fec0003f0f010 */
[----:B------:R-:W-:Y:S01]  /*5040*/  PLOP3.LUT P0, PT, PT, PT, UP0, 0x80, 0x8 ;  /* 0x000000000008781c */ /* 0x000fe20003f0f008 */
[----:B------:R-:W-:Y:S01]  /*5050*/  @!UPT UIADD3 URZ, UPT, UPT, URZ, URZ, URZ ;  /* 0x000000fffffff290 */ /* 0x000fe2000fffe0ff */
[----:B------:R-:W-:Y:S11]  /*5060*/  BRA.U !UP1, `(.L_x_83) ;  /* 0x0000000109387547 */ /* 0x000ff6000b800000 */
[----:B------:R-:W-:Y:S01]  /*5070*/  UISETP.NE.U32.AND UP0, UPT, UR38, URZ, UPT ;  /* 0x000000ff2600728c */ /* 0x000fe2000bf05070 */
[----:B------:R-:W-:Y:S02]  /*5080*/  HFMA2 R0, -RZ, RZ, 0, 5.9604644775390625e-08 ;  /* 0x00000001ff007431 */ /* 0x000fe400000001ff */
[----:B------:R-:W-:Y:S01]  /*5090*/  IMAD.MOV.U32 R95, RZ, RZ, 0x1 ;  /* 0x00000001ff5f7424 */ /* 0x000fe200078e00ff */
[----:B------:R-:W-:Y:S06]  /*50a0*/  UISETP.NE.AND.EX UP0, UPT, UR39, URZ, UPT, UP0 ;  /* 0x000000ff2700728c */ /* 0x000fec000bf05300 */
[----:B------:R-:W-:Y:S05]  /*50b0*/  PLOP3.LUT P3, PT, PT, PT, UP0, 0x80, 0x8 ;  /* 0x000000000008781c */ /* 0x000fea0003f6f008 */
[----:B------:R-:W1:Y:S01]  /*50c0*/  @UP0 LDCU.64 UR6, c[0x0][0x888] ;  /* 0x00011100ff0607ac */ /* 0x000e620008000a00 */
[----:B------:R-:W-:Y:S07]  /*50d0*/  @UP0 UIMAD UR4, UR36, UR44, URZ ;  /* 0x0000002c240402a4 */ /* 0x000fee000f8e02ff */
[----:B------:R-:W-:Y:S01]  /*50e0*/  @!P3 PRMT R95, R0, 0x7610, R95 ;  /* 0x00007610005fb816 */ /* 0x000fe2000000005f */
[----:B-1----:R-:W-:Y:S03]  /*50f0*/  @UP0 UIMAD.WIDE UR6, UR4, 0x4, UR6 ;  /* 0x00000004040608a5 */ /* 0x002fe6000f8e0206 */
[----:B------:R-:W1:Y:S03]  /*5100*/  @!UP0 LDCU UR4, c[0x0][0x880] ;  /* 0x00011000ff0487ac */ /* 0x000e660008000800 */
[----:B------:R-:W-:Y:S01]  /*5110*/  IMAD.U32 R2, RZ, RZ, UR6 ;  /* 0x00000006ff027e24 */ /* 0x000fe2000f8e00ff */
[----:B------:R-:W-:Y:S05]  /*5120*/  MOV R3, UR7 ;  /* 0x0000000700037c02 */ /* 0x000fea0008000f00 */
[----:B-----5:R2:W5:Y:S02]  /*5130*/  @P3 LDG.E R49, desc[UR46][R2.64] ;  /* 0x0000002e02313981 */ /* 0x020564000c1e1900 */
[----:B-12---:R-:W-:Y:S02]  /*5140*/  @!P3 IMAD.U32 R49, RZ, RZ, UR4 ;  /* 0x00000004ff31be24 */ /* 0x006fe4000f8e00ff */
.L_x_83:
[----:B------:R-:W-:Y:S05]  /*5150*/  @!P4 BRA `(.L_x_84) ;  /* 0x000000000020c947 */ /* 0x000fea0003800000 */
[----:B------:R-:W-:Y:S04]  /*5160*/  ISETP.NE.U32.AND P3, PT, R88, RZ, PT ;  /* 0x000000ff5800720c */ /* 0x000fe80003f65070 */
[----:B------:R-:W-:Y:S11]  /*5170*/  ISETP.NE.AND.EX P3, PT, R89, RZ, PT, P3 ;  /* 0x000000ff5900720c */ /* 0x000ff60003f65330 */
[----:B------:R-:W-:Y:S02]  /*5180*/  @!UPT UIADD3 URZ, UPT, UPT, URZ, URZ, URZ ;  /* 0x000000fffffff290 */ /* 0x000fe4000fffe0ff */
[----:B------:R-:W1:Y:S01]  /*5190*/  @P3 LDC.64 R2, c[0x0][0x8a8] ;  /* 0x00022a00ff023b82 */ /* 0x000e620000000a00 */
[----:B------:R-:W-:Y:S04]  /*51a0*/  @P3 IMAD R0, R90, UR36, RZ ;  /* 0x000000245a003c24 */ /* 0x000fe8000f8e02ff */
[----:B-1----:R-:W-:Y:S05]  /*51b0*/  @P3 IMAD.WIDE R2, R0, 0x4, R2 ;  /* 0x0000000400023825 */ /* 0x002fea00078e0202 */
[----:B-----5:R1:W5:Y:S02]  /*51c0*/  @P3 LDG.E R47, desc[UR46][R2.64] ;  /* 0x0000002e022f3981 */ /* 0x020364000c1e1900 */
[----:B-1----:R-:W2:Y:S02]  /*51d0*/  @!P3 LDC R47, c[0x0][0x8a0] ;  /* 0x00022800ff2fbb82 */ /* 0x002ea40000000800 */
.L_x_84:
[----:B-----5:R-:W-:Y:S01]  /*51e0*/  FSETP.NEU.AND P4, PT, R49, RZ, PT ;  /* 0x000000ff3100720b */ /* 0x020fe20003f8d000 */
[----:B------:R-:W-:Y:S01]  /*51f0*/  BSSY B1, `(.L_x_85) ;  /* 0x0000042000017945 */ /* 0x000fe20003800000 */
[----:B------:R-:W-:Y:S01]  /*5200*/  SEL R7, RZ, 0xffffffff, P2 ;  /* 0xffffffffff077807 */ /* 0x000fe20001000000 */
[----:B------:R-:W-:Y:S01]  /*5210*/  IMAD.MOV.U32 R115, RZ, RZ, 0x1 ;  /* 0x00000001ff737424 */ /* 0x000fe200078e00ff */
[----:B------:R-:W-:Y:S02]  /*5220*/  LOP3.LUT P3, RZ, R95, 0xff, RZ, 0xc0, !PT ;  /* 0x000000ff5fff7812 */ /* 0x000fe4000786c0ff */
[----:B------:R-:W-:Y:S02]  /*5230*/  CS2R R86, SRZ ;  /* 0x0000000000567805 */ /* 0x000fe4000001ff00 */
[----:B------:R-:W-:Y:S02]  /*5240*/  @P1 SEL R4, RZ, 0xffffffff, P4 ;  /* 0xffffffffff041807 */ /* 0x000fe40002000000 */
[----:B------:R-:W-:Y:S02]  /*5250*/  CS2R R84, SRZ ;  /* 0x0000000000547805 */ /* 0x000fe4000001ff00 */
[----:B------:R-:W-:Y:S02]  /*5260*/  LEA R0, R105, UR49, 0x3 ;  /* 0x0000003169007c11 */ /* 0x000fe4000f8e18ff */
[----:B------:R-:W-:Y:S02]  /*5270*/  CS2R R82, SRZ ;  /* 0x0000000000527805 */ /* 0x000fe4000001ff00 */
[----:B------:R-:W-:Y:S02]  /*5280*/  @P0 SEL R4, R7, R4, !P3 ;  /* 0x0000000407040207 */ /* 0x000fe40005800000 */
[----:B------:R-:W-:Y:S02]  /*5290*/  CS2R R80, SRZ ;  /* 0x0000000000507805 */ /* 0x000fe4000001ff00 */
[----:B------:R-:W-:Y:S02]  /*52a0*/  LEA R113, R44, UR49, 0x3 ;  /* 0x000000312c717c11 */ /* 0x000fe4000f8e18ff */
[----:B------:R-:W-:Y:S02]  /*52b0*/  @P1 LOP3.LUT R4, R4, 0x1, RZ, 0xc0, !PT ;  /* 0x0000000104041812 */ /* 0x000fe400078ec0ff */
[----:B------:R-:W-:Y:S02]  /*52c0*/  SHF.L.U32 R2, R107, 0x1f, RZ ;  /* 0x0000001f6b027819 */ /* 0x000fe400000006ff */
[----:B------:R-:W-:Y:S02]  /*52d0*/  ISETP.NE.U32.OR P6, PT, R4, 0x1, !P1 ;  /* 0x000000010400780c */ /* 0x000fe40004fc5470 */
[----:B------:R-:W-:Y:S02]  /*52e0*/  PLOP3.LUT P2, PT, PT, PT, UP1, 0x80, 0x8 ;  /* 0x000000000008781c */ /* 0x000fe40003f4f018 */
[----:B------:R-:W-:Y:S02]  /*52f0*/  LEA.HI R5, R44, R44, RZ, 0x1 ;  /* 0x0000002c2c057211 */ /* 0x000fe400078f08ff */
[----:B------:R-:W-:Y:S02]  /*5300*/  SEL R4, RZ, 0xffffffff, P4 ;  /* 0xffffffffff047807 */ /* 0x000fe40002000000 */
[----:B------:R-:W-:Y:S01]  /*5310*/  P2R R114, PR, RZ, 0x40 ;  /* 0x00000040ff727803 */ /* 0x000fe20000000000 */
[C---:B------:R-:W-:Y:S01]  /*5320*/  IMAD.SHL.U32 R3, R5.reuse, 0x40, RZ ;  /* 0x0000004005037824 */ /* 0x040fe200078e00ff */
[----:B------:R-:W-:Y:S03]  /*5330*/  LOP3.LUT R5, R5, 0xffe, RZ, 0xc0, !PT ;  /* 0x00000ffe05057812 */ /* 0x000fe600078ec0ff */
[----:B------:R-:W-:Y:S02]  /*5340*/  @P6 SHF.L.U32 R9, R104, 0x1f, RZ ;  /* 0x0000001f68096819 */ /* 0x000fe400000006ff */
[----:B------:R-:W-:Y:S01]  /*5350*/  @P2 SEL R4, R7, R4, !P3 ;  /* 0x0000000407042207 */ /* 0x000fe20005800000 */
[----:B------:R-:W-:Y:S01]  /*5360*/  IMAD.IADD R48, R44, 0x1, -R5 ;  /* 0x000000012c307824 */ /* 0x000fe200078e0a05 */
[----:B------:R-:W1:Y:S01]  /*5370*/  @P6 SYNCS.PHASECHK.TRANS64.TRYWAIT P1, [R0+URZ+0x30], R9 ;  /* 0x00003009000065a7 */ /* 0x000e6200080211ff */
[----:B------:R-:W-:Y:S02]  /*5380*/  LOP3.LUT R3, R3, 0xffffff80, RZ, 0xc0, !PT ;  /* 0xffffff8003037812 */ /* 0x000fe400078ec0ff */
[----:B------:R-:W-:Y:S03]  /*5390*/  LOP3.LUT R4, R4, 0x1, RZ, 0xc0, !PT ;  /* 0x0000000104047812 */ /* 0x000fe600078ec0ff */
[----:B------:R-:W-:Y:S01]  /*53a0*/  IMAD.IADD R3, R46, 0x1, R3 ;  /* 0x000000012e037824 */ /* 0x000fe200078e0203 */
[----:B------:R-:W-:Y:S03]  /*53b0*/  ISETP.NE.U32.AND P5, PT, R4, 0x1, PT ;  /* 0x000000010400780c */ /* 0x000fe60003fa5070 */
[----:B------:R-:W-:Y:S01]  /*53c0*/  IMAD R48, R48, 0x100000, R3 ;  /* 0x0010000030307824 */ /* 0x000fe200078e0203 */
[----:B------:R-:W-:Y:S01]  /*53d0*/  P2R R124, PR, RZ, 0x20 ;  /* 0x00000020ff7c7803 */ /* 0x000fe20000000000 */
[----:B------:R3:W4:Y:S01]  /*53e0*/  SYNCS.PHASECHK.TRANS64.TRYWAIT P0, [R113+URZ+0x80], R2 ;  /* 0x00008002710075a7 */ /* 0x00072200080011ff */
[----:B-1----:R-:W-:Y:S01]  /*53f0*/  @P6 SEL R115, RZ, 0x1, !P1 ;  /* 0x00000001ff736807 */ /* 0x002fe20004800000 */
[----:B---3--:R-:W-:Y:S06]  /*5400*/  @!P6 BRA `(.L_x_86) ;  /* 0x000000000080e947 */ /* 0x008fec0003800000 */
[----:B------:R-:W-:Y:S01]  /*5410*/  @P5 IMAD R5, R105, 0x1000, R100 ;  /* 0x0000100069055824 */ /* 0x000fe200078e0264 */
[----:B------:R-:W-:Y:S01]  /*5420*/  ISETP.NE.AND P1, PT, R115, RZ, PT ;  /* 0x000000ff7300720c */ /* 0x000fe20003f25270 */
[----:B------:R-:W-:Y:S01]  /*5430*/  BSSY B0, `(.L_x_87) ;  /* 0x000000b000007945 */ /* 0x000fe20003800000 */
[----:B------:R-:W-:Y:S01]  /*5440*/  CS2R R82, SRZ ;  /* 0x0000000000527805 */ /* 0x000fe2000001ff00 */
[----:B------:R-:W-:Y:S01]  /*5450*/  @P5 VIADD R4, R5, UR49 ;  /* 0x0000003105045c36 */ /* 0x000fe20008000000 */
[----:B------:R-:W-:Y:S02]  /*5460*/  CS2R R80, SRZ ;  /* 0x0000000000507805 */ /* 0x000fe4000001ff00 */
[----:B------:R-:W-:Y:S02]  /*5470*/  CS2R R86, SRZ ;  /* 0x0000000000567805 */ /* 0x000fe4000001ff00 */
[----:B------:R-:W-:Y:S01]  /*5480*/  CS2R R84, SRZ ;  /* 0x0000000000547805 */ /* 0x000fe2000001ff00 */
[----:B------:R-:W-:Y:S04]  /*5490*/  @P5 IMAD R4, R108, -0x10, R4 ;  /* 0xfffffff06c045824 */ /* 0x000fe800078e0204 */
[----:B------:R-:W-:Y:S05]  /*54a0*/  @P1 BRA `(.L_x_88) ;  /* 0x00000000000c1947 */ /* 0x000fea0003800000 */
[----:B------:R-:W-:Y:S04]  /*54b0*/  SHF.L.U32 R3, R104, 0x1f, RZ ;  /* 0x0000001f68037819 */ /* 0x000fe800000006ff */
[----:B------:R-:W1:Y:S02]  /*54c0*/  SYNCS.PHASECHK.TRANS64.TRYWAIT P1, [R0+URZ+0x30], R3 ;  /* 0x00003003000075a7 */ /* 0x000e6400080211ff */
[----:B-1----:R-:W-:Y:S05]  /*54d0*/  @!P1 BRA `(.L_x_89) ;  /* 0x0000002000d89947 */ /* 0x002fea0003800000 */
.L_x_88:
[----:B------:R-:W-:Y:S05]  /*54e0*/  BSYNC B0 ;  /* 0x0000000000007941 */ /* 0x000fea0003800000 */
.L_x_87:
[----:B------:R-:W-:Y:S01]  /*54f0*/  ISETP.NE.AND P1, PT, R124, RZ, PT ;  /* 0x000000ff7c00720c */ /* 0x000fe20003f25270 */
[----:B-1----:R-:W-:Y:S02]  /*5500*/  VIADD R3, R0, 0x40 ;  /* 0x0000004000037836 */ /* 0x002fe40000000000 */
[----:B------:R-:W-:Y:S02]  /*5510*/  IMAD.U32 R0, RZ, RZ, UR37 ;  /* 0x00000025ff007e24 */ /* 0x000fe4000f8e00ff */
[----:B------:R-:W-:Y:S03]  /*5520*/  VIADD R105, R105, 0x1 ;  /* 0x0000000169697836 */ /* 0x000fe60000000000 */
[----:B------:R-:W-:Y:S05]  /*5530*/  PRMT R0, R0, 0x654, R3 ;  /* 0x0000065400007816 */ /* 0x000fea0000000003 */
[----:B------:R1:W3:Y:S04]  /*5540*/  @P1 LDS.128 R80, [R5+UR49+0x200] ;  /* 0x0002003105501984 */ /* 0x0002e80008000c00 */
[----:B------:R1:W1:Y:S01]  /*5550*/  @P1 LDS.128 R84, [R4+0x210] ;  /* 0x0002100004541984 */ /* 0x0002620000000c00 */
[C---:B------:R-:W-:Y:S01]  /*5560*/  ISETP.NE.AND P1, PT, R105.reuse, 0x2, PT ;  /* 0x000000026900780c */ /* 0x040fe20003f25270 */
[----:B------:R-:W-:Y:S01]  /*5570*/  @!PT LDS RZ, [RZ] ;  /* 0x00000000fffff984 */ /* 0x000fe20000000800 */
[----:B------:R-:W-:Y:S01]  /*5580*/  @!PT LDS RZ, [RZ] ;  /* 0x00000000fffff984 */ /* 0x000fe20000000800 */
[----:B------:R-:W-:Y:S01]  /*5590*/  @!PT LDS RZ, [RZ] ;  /* 0x00000000fffff984 */ /* 0x000fe20000000800 */
[----:B------:R-:W-:Y:S01]  /*55a0*/  @!PT LDS RZ, [RZ] ;  /* 0x00000000fffff984 */ /* 0x000fe20000000800 */
[----:B------:R5:W-:Y:S06]  /*55b0*/  MEMBAR.ALL.CTA ;  /* 0x0000000000007992 */ /* 0x000bec0000008000 */
[----:B-----5:R-:W5:Y:S01]  /*55c0*/  FENCE.VIEW.ASYNC.S ;  /* 0x00000000000073c6 */ /* 0x020f620000000000 */
[----:B------:R-:W-:Y:S02]  /*55d0*/  SEL R3, RZ, 0x1, P1 ;  /* 0x00000001ff037807 */ /* 0x000fe40000800000 */
[----:B------:R-:W-:Y:S02]  /*55e0*/  SEL R105, R105, RZ, P1 ;  /* 0x000000ff69697207 */ /* 0x000fe40000800000 */
[----:B------:R-:W-:Y:S01]  /*55f0*/  LOP3.LUT R104, R104, R3, RZ, 0x3c, !PT ;  /* 0x0000000368687212 */ /* 0x000fe200078e3cff */
[----:B-----5:R1:W-:Y:S06]  /*5600*/  SYNCS.ARRIVE.TRANS64.RED.A1T0 RZ, [R0+URZ], RZ ;  /* 0x000000ff00ff79a7 */ /* 0x0203ec00081004ff */
.L_x_86:
[----:B------:R-:W-:Y:S05]  /*5610*/  BSYNC B1 ;  /* 0x0000000000017941 */ /* 0x000fea0003800000 */
.L_x_85:
[----:B-1----:R-:W-:Y:S04]  /*5620*/  SHF.R.U32.HI R0, RZ, 0x15, R48 ;  /* 0x00000015ff007819 */ /* 0x002fe80000011630 */
[----:B------:R-:W-:Y:S01]  /*5630*/  LOP3.LUT P1, RZ, R0, 0x3, R101, 0x48, !PT ;  /* 0x0000000300ff7812 */ /* 0x000fe20007824865 */
[----:B------:R-:W-:Y:S01]  /*5640*/  @!UPT UIADD3 URZ, UPT, UPT, URZ, URZ, URZ ;  /* 0x000000fffffff290 */ /* 0x000fe2000fffe0ff */
[----:B----4-:R-:W-:Y:S11]  /*5650*/  @P0 BRA `(.L_x_90) ;  /* 0x0000000000080947 */ /* 0x010ff60003800000 */
[----:B------:R-:W1:Y:S02]  /*5660*/  SYNCS.PHASECHK.TRANS64.TRYWAIT P0, [R113+URZ+0x80], R2 ;  /* 0x00008002710075a7 */ /* 0x000e6400080011ff */
[----:B-1----:R-:W-:Y:S05]  /*5670*/  @!P0 BRA `(.L_x_91) ;  /* 0x0000002000848947 */ /* 0x002fea0003800000 */
.L_x_90:
[----:B------:R-:W-:Y:S05]  /*5680*/  @!P1 BRA `(.L_x_92) ;  /* 0x0000000000409947 */ /* 0x000fea0003800000 */
[----:B------:R-:W4:Y:S01]  /*5690*/  LDCU.64 UR8, c[0x4][0x70] ;  /* 0x01000e00ff0877ac */ /* 0x000f220008000a00 */
[----:B------:R-:W-:Y:S01]  /*56a0*/  MOV R3, 0x0 ;  /* 0x0000000000037802 */ /* 0x000fe20000000f00 */
[----:B------:R-:W-:Y:S02]  /*56b0*/  HFMA2 R12, -RZ, RZ, 0, 5.9604644775390625e-08 ;  /* 0x00000001ff0c7431 */ /* 0x000fe400000001ff */
[----:B------:R-:W-:Y:S02]  /*56c0*/  IMAD.MOV.U32 R8, RZ, RZ, 0x192 ;  /* 0x00000192ff087424 */ /* 0x000fe400078e00ff */
[----:B------:R-:W-:Y:S01]  /*56d0*/  IMAD.MOV.U32 R13, RZ, RZ, RZ ;  /* 0x000000ffff0d7224 */ /* 0x000fe200078e00ff */
[----:B------:R-:W5:Y:S01]  /*56e0*/  LDCU.64 UR6, c[0x4][0x78] ;  /* 0x01000f00ff0677ac */ /* 0x000f620008000a00 */
[----:B-1----:R-:W1:Y:S01]  /*56f0*/  LDC.64 R2, c[0x4][R3] ;  /* 0x0100000003027b82 */ /* 0x002e620000000a00 */
[----:B------:R-:W2:Y:S01]  /*5700*/  LDCU.64 UR4, c[0x4][0x10] ;  /* 0x01000200ff0477ac */ /* 0x000ea20008000a00 */
[----:B----4-:R-:W-:Y:S01]  /*5710*/  MOV R5, UR9 ;  /* 0x0000000900057c02 */ /* 0x010fe20008000f00 */
[----:B------:R-:W-:Y:S01]  /*5720*/  IMAD.U32 R4, RZ, RZ, UR8 ;  /* 0x00000008ff047e24 */ /* 0x000fe2000f8e00ff */
[----:B-----5:R-:W-:Y:S01]  /*5730*/  MOV R7, UR7 ;  /* 0x0000000700077c02 */ /* 0x020fe20008000f00 */
[----:B------:R-:W-:Y:S01]  /*5740*/  IMAD.U32 R6, RZ, RZ, UR6 ;  /* 0x00000006ff067e24 */ /* 0x000fe2000f8e00ff */
[----:B--2---:R-:W-:Y:S01]  /*5750*/  MOV R11, UR5 ;  /* 0x00000005000b7c02 */ /* 0x004fe20008000f00 */
[----:B------:R-:W-:Y:S02]  /*5760*/  IMAD.U32 R10, RZ, RZ, UR4 ;  /* 0x00000004ff0a7e24 */ /* 0x000fe4000f8e00ff */
[----:B------:R-:W-:Y:S07]  /*5770*/  LEPC R20, `(.L_x_92) ;  /* 0x000000001014794e */ /* 0x000fee0000000000 */
[----:B-1-3--:R-:W-:Y:S05]  /*5780*/  CALL.ABS.NOINC R2 ;  /* 0x0000000002007343 */ /* 0x00afea0003c00000 */
.L_x_92:
[-C--:B---3--:R-:W-:Y:S01]  /*5790*/  F2FP.F16.E5M2.UNPACK_B R51, R80.reuse ;  /* 0x00000050ff33723e */ /* 0x088fe200020004ff */
[----:B------:R-:W-:Y:S05]  /*57a0*/  WARPSYNC.ALL ;  /* 0x0000000000007948 */ /* 0x000fea0003800000 */
[----:B------:R-:W-:Y:S01]  /*57b0*/  R2UR UR4, R48 ;  /* 0x00000000300472ca */ /* 0x000fe200000e0000 */
[--C-:B------:R-:W-:Y:S01]  /*57c0*/  HADD2.F32 R50, -RZ, R51.reuse.H0_H0 ;  /* 0x20000033ff327230 */ /* 0x100fe20000004100 */
[----:B------:R-:W-:Y:S01]  /*57d0*/  F2FP.F16.E5M2.UNPACK_B R53, R80.H1 ;  /* 0x00000050ff35723e */ /* 0x000fe200030004ff */
[----:B------:R-:W-:Y:S01]  /*57e0*/  HADD2.F32 R51, -RZ, R51.H1_H1 ;  /* 0x30000033ff337230 */ /* 0x000fe20000004100 */
[-C--:B------:R-:W-:Y:S01]  /*57f0*/  F2FP.F16.E5M2.UNPACK_B R55, R81.reuse ;  /* 0x00000051ff37723e */ /* 0x080fe200020004ff */
[----:B------:R-:W-:Y:S01]  /*5800*/  BSSY.RECONVERGENT B0, `(.L_x_93) ;  /* 0x0000099000007945 */ /* 0x000fe20003800200 */
[----:B------:R-:W-:Y:S01]  /*5810*/  F2FP.F16.E5M2.UNPACK_B R57, R81.H1 ;  /* 0x00000051ff39723e */ /* 0x000fe200030004ff */
[--C-:B------:R-:W-:Y:S01]  /*5820*/  HADD2.F32 R52, -RZ, R53.reuse.H0_H0 ;  /* 0x20000035ff347230 */ /* 0x100fe20000004100 */
[-C--:B------:R-:W-:Y:S01]  /*5830*/  F2FP.F16.E5M2.UNPACK_B R59, R82.reuse ;  /* 0x00000052ff3b723e */ /* 0x080fe200020004ff */
[----:B------:R-:W-:Y:S01]  /*5840*/  HADD2.F32 R54, -RZ, R53.H1_H1 ;  /* 0x30000035ff367230 */ /* 0x000fe20000004100 */
[----:B------:R-:W-:Y:S01]  /*5850*/  F2FP.F16.E5M2.UNPACK_B R61, R82.H1 ;  /* 0x00000052ff3d723e */ /* 0x000fe200030004ff */
[--C-:B------:R-:W-:Y:S01]  /*5860*/  HADD2.F32 R53, -RZ, R55.reuse.H0_H0 ;  /* 0x20000037ff357230 */ /* 0x100fe20000004100 */
[-C--:B------:R-:W-:Y:S01]  /*5870*/  F2FP.F16.E5M2.UNPACK_B R63, R83.reuse ;  /* 0x00000053ff3f723e */ /* 0x080fe200020004ff */
[----:B------:R-:W-:Y:S01]  /*5880*/  LDTM.16dp32bit_t0_t15.x32 R4, tmem[UR4] ;  /* 0x00000004000479ee */ /* 0x000fe20008a80000 */
[----:B------:R-:W2:Y:S01]  /*5890*/  LDTM.16dp32bit_t16_t31.x32 R4, tmem[UR4+0x20] ;  /* 0x00002004000479ee */ /* 0x000ea20008aa0000 */
[----:B------:R-:W-:Y:S01]  /*58a0*/  SHF.L.U32 R125, R102, 0x4, RZ ;  /* 0x00000004667d7819 */ /* 0x000fe200000006ff */
[----:B------:R-:W-:Y:S01]  /*58b0*/  HADD2.F32 R56, -RZ, R55.H1_H1 ;  /* 0x30000037ff387230 */ /* 0x000fe20000004100 */
[----:B------:R-:W-:Y:S01]  /*58c0*/  ISETP.NE.AND P6, PT, R114, RZ, PT ;  /* 0x000000ff7200720c */ /* 0x000fe20003fc5270 */
[----:B------:R-:W-:Y:S01]  /*58d0*/  HADD2.F32 R60, -RZ, R59.H1_H1 ;  /* 0x3000003bff3c7230 */ /* 0x000fe20000004100 */
[----:B------:R-:W-:Y:S01]  /*58e0*/  IADD3 R114, PT, PT, R100, UR49, RZ ;  /* 0x0000003164727c10 */ /* 0x000fe2000fffe0ff */
[----:B------:R-:W-:Y:S01]  /*58f0*/  HADD2.F32 R64, -RZ, R63.H1_H1 ;  /* 0x3000003fff407230 */ /* 0x000fe20000004100 */
[----:B------:R-:W-:Y:S01]  /*5900*/  F2FP.F16.E5M2.UNPACK_B R65, R83.H1 ;  /* 0x00000053ff41723e */ /* 0x000fe200030004ff */
[--C-:B------:R-:W-:Y:S01]  /*5910*/  HADD2.F32 R55, -RZ, R57.reuse.H0_H0 ;  /* 0x20000039ff377230 */ /* 0x100fe20000004100 */
[----:B------:R-:W-:Y:S01]  /*5920*/  IADD3 R114, PT, PT, R114, R125, RZ ;  /* 0x0000007d72727210 */ /* 0x000fe20007ffe0ff */
[----:B------:R-:W-:Y:S01]  /*5930*/  HADD2.F32 R58, -RZ, R57.H1_H1 ;  /* 0x30000039ff3a7230 */ /* 0x000fe20000004100 */
[-C--:B------:R-:W-:Y:S01]  /*5940*/  F2FP.F16.E5M2.UNPACK_B R67, R84.reuse ;  /* 0x00000054ff43723e */ /* 0x080fe200020004ff */
[----:B------:R-:W-:Y:S01]  /*5950*/  HADD2.F32 R57, -RZ, R59.H0_H0 ;  /* 0x2000003bff397230 */ /* 0x000fe20000004100 */
[----:B------:R-:W-:Y:S01]  /*5960*/  F2FP.F16.E5M2.UNPACK_B R69, R84.H1 ;  /* 0x00000054ff45723e */ /* 0x000fe200030004ff */
[----:B------:R-:W-:Y:S01]  /*5970*/  HADD2.F32 R59, -RZ, R61.H0_H0 ;  /* 0x2000003dff3b7230 */ /* 0x000fe20000004100 */
[-C--:B------:R-:W-:Y:S01]  /*5980*/  F2FP.F16.E5M2.UNPACK_B R71, R85.reuse ;  /* 0x00000055ff47723e */ /* 0x080fe200020004ff */
[----:B------:R-:W-:Y:S01]  /*5990*/  HADD2.F32 R68, -RZ, R67.H1_H1 ;  /* 0x30000043ff447230 */ /* 0x000fe20000004100 */
[----:B------:R-:W-:Y:S01]  /*59a0*/  F2FP.F16.E5M2.UNPACK_B R73, R85.H1 ;  /* 0x00000055ff49723e */ /* 0x000fe200030004ff */
[----:B------:R-:W-:Y:S01]  /*59b0*/  HADD2.F32 R62, -RZ, R61.H1_H1 ;  /* 0x3000003dff3e7230 */ /* 0x000fe20000004100 */
[-C--:B------:R-:W-:Y:S01]  /*59c0*/  F2FP.F16.E5M2.UNPACK_B R75, R86.reuse ;  /* 0x00000056ff4b723e */ /* 0x080fe200020004ff */
[----:B------:R-:W-:Y:S01]  /*59d0*/  HADD2.F32 R61, -RZ, R63.H0_H0 ;  /* 0x2000003fff3d7230 */ /* 0x000fe20000004100 */
[----:B------:R-:W-:Y:S01]  /*59e0*/  F2FP.F16.E5M2.UNPACK_B R77, R86.H1 ;  /* 0x00000056ff4d723e */ /* 0x000fe200030004ff */
[----:B------:R-:W-:Y:S01]  /*59f0*/  HADD2.F32 R72, -RZ, R71.H1_H1 ;  /* 0x30000047ff487230 */ /* 0x000fe20000004100 */
[----:B------:R-:W-:Y:S01]  /*5a00*/  F2FP.F16.E5M2.UNPACK_B R79, R87.H1 ;  /* 0x00000057ff4f723e */ /* 0x000fe200030004ff */
[C---:B--2---:R-:W-:Y:S01]  /*5a10*/  FMUL R0, R47.reuse, R4 ;  /* 0x000000042f007220 */ /* 0x044fe20000400000 */
[C---:B-1----:R-:W-:Y:S01]  /*5a20*/  FMUL R2, R47.reuse, R5 ;  /* 0x000000052f027220 */ /* 0x042fe20000400000 */
[C---:B------:R-:W-:Y:S01]  /*5a30*/  FMUL R4, R47.reuse, R8 ;  /* 0x000000082f047220 */ /* 0x040fe20000400000 */
[----:B------:R-:W-:Y:S01]  /*5a40*/  FMUL R5, R47, R9 ;  /* 0x000000092f057220 */ /* 0x000fe20000400000 */
[C---:B------:R-:W-:Y:S01]  /*5a50*/  FFMA R0, R49.reuse, R50, R0 ;  /* 0x0000003231007223 */ /* 0x040fe20000000000 */
[----:B------:R-:W-:Y:S01]  /*5a60*/  FFMA R2, R49, R51, R2 ;  /* 0x0000003331027223 */ /* 0x000fe20000000002 */
[C---:B------:R-:W-:Y:S01]  /*5a70*/  FMUL R8, R47.reuse, R12 ;  /* 0x0000000c2f087220 */ /* 0x040fe20000400000 */
[C---:B------:R-:W-:Y:S01]  /*5a80*/  FMUL R9, R47.reuse, R13 ;  /* 0x0000000d2f097220 */ /* 0x040fe20000400000 */
[C---:B------:R-:W-:Y:S01]  /*5a90*/  FMUL R12, R47.reuse, R16 ;  /* 0x000000102f0c7220 */ /* 0x040fe20000400000 */
[C---:B------:R-:W-:Y:S01]  /*5aa0*/  FMUL R13, R47.reuse, R17 ;  /* 0x000000112f0d7220 */ /* 0x040fe20000400000 */
[C---:B------:R-:W-:Y:S01]  /*5ab0*/  FMUL R16, R47.reuse, R20 ;  /* 0x000000142f107220 */ /* 0x040fe20000400000 */
[C---:B------:R-:W-:Y:S01]  /*5ac0*/  FMUL R17, R47.reuse, R21 ;  /* 0x000000152f117220 */ /* 0x040fe20000400000 */
[C---:B------:R-:W-:Y:S01]  /*5ad0*/  FMUL R20, R47.reuse, R24 ;  /* 0x000000182f147220 */ /* 0x040fe20000400000 */
[C---:B------:R-:W-:Y:S01]  /*5ae0*/  FMUL R21, R47.reuse, R25 ;  /* 0x000000192f157220 */ /* 0x040fe20000400000 */
[----:B------:R-:W-:Y:S02]  /*5af0*/  HADD2.F32 R76, -RZ, R75.H1_H1 ;  /* 0x3000004bff4c7230 */ /* 0x000fe40000004100 */
[C---:B------:R-:W-:Y:S01]  /*5b00*/  FMUL R24, R47.reuse, R28 ;  /* 0x0000001c2f187220 */ /* 0x040fe20000400000 */
[C---:B------:R-:W-:Y:S01]  /*5b10*/  FMUL R25, R47.reuse, R29 ;  /* 0x0000001d2f197220 */ /* 0x040fe20000400000 */
[C---:B------:R-:W-:Y:S01]  /*5b20*/  FMUL R28, R47.reuse, R32 ;  /* 0x000000202f1c7220 */ /* 0x040fe20000400000 */
[C---:B------:R-:W-:Y:S01]  /*5b30*/  FMUL R29, R47.reuse, R33 ;  /* 0x000000212f1d7220 */ /* 0x040fe20000400000 */
[C---:B------:R-:W-:Y:S01]  /*5b40*/  FMUL R3, R47.reuse, R6 ;  /* 0x000000062f037220 */ /* 0x040fe20000400000 */
[C---:B------:R-:W-:Y:S01]  /*5b50*/  FMUL R7, R47.reuse, R7 ;  /* 0x000000072f077220 */ /* 0x040fe20000400000 */
[C---:B------:R-:W-:Y:S01]  /*5b60*/  FMUL R6, R47.reuse, R10 ;  /* 0x0000000a2f067220 */ /* 0x040fe20000400000 */
[----:B------:R-:W-:Y:S01]  /*5b70*/  FMUL R11, R47, R11 ;  /* 0x0000000b2f0b7220 */ /* 0x000fe20000400000 */
[C---:B------:R-:W-:Y:S01]  /*5b80*/  FFMA R3, R49.reuse, R52, R3 ;  /* 0x0000003431037223 */ /* 0x040fe20000000003 */
[C---:B------:R-:W-:Y:S01]  /*5b90*/  FFMA R7, R49.reuse, R54, R7 ;  /* 0x0000003631077223 */ /* 0x040fe20000000007 */
[C---:B------:R-:W-:Y:S01]  /*5ba0*/  FFMA R4, R49.reuse, R53, R4 ;  /* 0x0000003531047223 */ /* 0x040fe20000000004 */
[----:B------:R-:W-:Y:S01]  /*5bb0*/  F2FP.F16.E5M2.UNPACK_B R50, R87 ;  /* 0x00000057ff32723e */ /* 0x000fe200020004ff */
[C---:B------:R-:W-:Y:S01]  /*5bc0*/  FFMA R5, R49.reuse, R56, R5 ;  /* 0x0000003831057223 */ /* 0x040fe20000000005 */
[----:B------:R-:W-:Y:S01]  /*5bd0*/  FFMA R6, R49, R55, R6 ;  /* 0x0000003731067223 */ /* 0x000fe20000000006 */
[----:B------:R-:W-:Y:S01]  /*5be0*/  F2FP.SATFINITE.E5M2.F32.PACK_AB_MERGE_C R117, R7, R3, RZ ;  /* 0x000000030775723e */ /* 0x000fe200048060ff */
[C---:B------:R-:W-:Y:S01]  /*5bf0*/  FFMA R11, R49.reuse, R58, R11 ;  /* 0x0000003a310b7223 */ /* 0x040fe2000000000b */
[C---:B------:R-:W-:Y:S01]  /*5c00*/  FFMA R8, R49.reuse, R57, R8 ;  /* 0x0000003931087223 */ /* 0x040fe20000000008 */
[----:B------:R-:W-:Y:S01]  /*5c10*/  ISETP.NE.AND P0, PT, R110, RZ, PT ;  /* 0x000000ff6e00720c */ /* 0x000fe20003f05270 */
[----:B------:R-:W-:Y:S01]  /*5c20*/  FFMA R9, R49, R60, R9 ;  /* 0x0000003c31097223 */ /* 0x000fe20000000009 */
[----:B------:R-:W-:Y:S01]  /*5c30*/  F2FP.SATFINITE.E5M2.F32.PACK_AB_MERGE_C R116, R2, R0, R117 ;  /* 0x000000000274723e */ /* 0x000fe20004806075 */
[--C-:B------:R-:W-:Y:S01]  /*5c40*/  HADD2.F32 R51, -RZ, R50.reuse.H0_H0 ;  /* 0x20000032ff337230 */ /* 0x100fe20000004100 */
[----:B------:R-:W-:Y:S01]  /*5c50*/  F2FP.SATFINITE.E5M2.F32.PACK_AB_MERGE_C R117, R11, R6, RZ ;  /* 0x000000060b75723e */ /* 0x000fe200048060ff */
[----:B------:R-:W-:Y:S02]  /*5c60*/  HADD2.F32 R50, -RZ, R50.H1_H1 ;  /* 0x30000032ff327230 */ /* 0x000fe40000004100 */
[C---:B------:R-:W-:Y:S01]  /*5c70*/  FMUL R10, R47.reuse, R14 ;  /* 0x0000000e2f0a7220 */ /* 0x040fe20000400000 */
[----:B------:R-:W-:Y:S01]  /*5c80*/  FMUL R15, R47, R15 ;  /* 0x0000000f2f0f7220 */ /* 0x000fe20000400000 */
[--C-:B------:R-:W-:Y:S01]  /*5c90*/  HADD2.F32 R63, -RZ, R65.reuse.H0_H0 ;  /* 0x20000041ff3f7230 */ /* 0x100fe20000004100 */
[----:B------:R-:W-:Y:S01]  /*5ca0*/  F2FP.SATFINITE.E5M2.F32.PACK_AB_MERGE_C R117, R5, R4, R117 ;  /* 0x000000040575723e */ /* 0x000fe20004806075 */
[C---:B------:R-:W-:Y:S01]  /*5cb0*/  FFMA R10, R49.reuse, R59, R10 ;  /* 0x0000003b310a7223 */ /* 0x040fe2000000000a */
[C---:B------:R-:W-:Y:S01]  /*5cc0*/  FFMA R15, R49.reuse, R62, R15 ;  /* 0x0000003e310f7223 */ /* 0x040fe2000000000f */
[C---:B------:R-:W-:Y:S01]  /*5cd0*/  FFMA R12, R49.reuse, R61, R12 ;  /* 0x0000003d310c7223 */ /* 0x040fe2000000000c */
[----:B------:R-:W-:Y:S01]  /*5ce0*/  FFMA R13, R49, R64, R13 ;  /* 0x00000040310d7223 */ /* 0x000fe2000000000d */
[----:B------:R-:W-:Y:S02]  /*5cf0*/  HADD2.F32 R66, -RZ, R65.H1_H1 ;  /* 0x30000041ff427230 */ /* 0x000fe40000004100 */
[C---:B------:R-:W-:Y:S01]  /*5d00*/  FMUL R14, R47.reuse, R18 ;  /* 0x000000122f0e7220 */ /* 0x040fe20000400000 */
[----:B------:R-:W-:Y:S02]  /*5d10*/  HADD2.F32 R65, -RZ, R67.H0_H0 ;  /* 0x20000043ff417230 */ /* 0x000fe40000004100 */
[----:B------:R-:W-:Y:S01]  /*5d20*/  FMUL R19, R47, R19 ;  /* 0x000000132f137220 */ /* 0x000fe20000400000 */
[--C-:B------:R-:W-:Y:S02]  /*5d30*/  HADD2.F32 R67, -RZ, R69.reuse.H0_H0 ;  /* 0x20000045ff437230 */ /* 0x100fe40000004100 */
[----:B------:R-:W-:Y:S01]  /*5d40*/  FFMA R14, R49, R63, R14 ;  /* 0x0000003f310e7223 */ /* 0x000fe2000000000e */
[----:B------:R-:W-:Y:S02]  /*5d50*/  HADD2.F32 R70, -RZ, R69.H1_H1 ;  /* 0x30000045ff467230 */ /* 0x000fe40000004100 */
[----:B------:R-:W-:Y:S01]  /*5d60*/  FMUL R18, R47, R22 ;  /* 0x000000162f127220 */ /* 0x000fe20000400000 */
[----:B------:R-:W-:Y:S02]  /*5d70*/  HADD2.F32 R69, -RZ, R71.H0_H0 ;  /* 0x20000047ff457230 */ /* 0x000fe40000004100 */
[----:B------:R-:W-:Y:S01]  /*5d80*/  FFMA R19, R49, R66, R19 ;  /* 0x0000004231137223 */ /* 0x000fe20000000013 */
[----:B------:R-:W-:Y:S01]  /*5d90*/  FMUL R23, R47, R23 ;  /* 0x000000172f177220 */ /* 0x000fe20000400000 */
[C---:B------:R-:W-:Y:S01]  /*5da0*/  FFMA R16, R49.reuse, R65, R16 ;  /* 0x0000004131107223 */ /* 0x040fe20000000010 */
[C---:B------:R-:W-:Y:S01]  /*5db0*/  FFMA R17, R49.reuse, R68, R17 ;  /* 0x0000004431117223 */ /* 0x040fe20000000011 */
        /* <DEDUP_REMOVED lines=23> */
[----:B------:R-:W-:Y:S01]  /*5f30*/  F2FP.SATFINITE.E5M2.F32.PACK_AB_MERGE_C R118, R15, R10, RZ ;  /* 0x0000000a0f76723e */ /* 0x000fe200048060ff */
[----:B------:R-:W-:Y:S01]  /*5f40*/  FFMA R28, R49, R51, R28 ;  /* 0x00000033311c7223 */ /* 0x000fe2000000001c */
[----:B------:R-:W-:Y:S01]  /*5f50*/  F2FP.SATFINITE.E5M2.F32.PACK_AB_MERGE_C R119, R19, R14, RZ ;  /* 0x0000000e1377723e */ /* 0x000fe200048060ff */
[C---:B------:R-:W-:Y:S01]  /*5f60*/  FFMA R29, R49.reuse, R50, R29 ;  /* 0x00000032311d7223 */ /* 0x040fe2000000001d */
[C---:B------:R-:W-:Y:S01]  /*5f70*/  FFMA R30, R49.reuse, R77, R30 ;  /* 0x0000004d311e7223 */ /* 0x040fe2000000001e */
[----:B------:R-:W-:Y:S01]  /*5f80*/  FFMA R35, R49, R52, R35 ;  /* 0x0000003431237223 */ /* 0x000fe20000000023 */
[----:B------:R-:W-:Y:S02]  /*5f90*/  F2FP.SATFINITE.E5M2.F32.PACK_AB_MERGE_C R118, R9, R8, R118 ;  /* 0x000000080976723e */ /* 0x000fe40004806076 */
[----:B------:R-:W-:Y:S02]  /*5fa0*/  F2FP.SATFINITE.E5M2.F32.PACK_AB_MERGE_C R119, R13, R12, R119 ;  /* 0x0000000c0d77723e */ /* 0x000fe40004806077 */
[----:B------:R-:W-:Y:S02]  /*5fb0*/  F2FP.SATFINITE.E5M2.F32.PACK_AB_MERGE_C R120, R23, R18, RZ ;  /* 0x000000121778723e */ /* 0x000fe400048060ff */
[----:B------:R-:W-:Y:S01]  /*5fc0*/  F2FP.SATFINITE.E5M2.F32.PACK_AB_MERGE_C R121, R27, R22, RZ ;  /* 0x000000161b79723e */ /* 0x000fe200048060ff */
[----:B------:R1:W-:Y:S01]  /*5fd0*/  STS.128 [R100+UR49+0x2200], R116 ;  /* 0x0022007464007988 */ /* 0x0003e20008000c31 */
[----:B------:R-:W-:Y:S02]  /*5fe0*/  F2FP.SATFINITE.E5M2.F32.PACK_AB_MERGE_C R122, R31, R26, RZ ;  /* 0x0000001a1f7a723e */ /* 0x000fe400048060ff */
[----:B------:R-:W-:Y:S02]  /*5ff0*/  F2FP.SATFINITE.E5M2.F32.PACK_AB_MERGE_C R123, R35, R30, RZ ;  /* 0x0000001e237b723e */ /* 0x000fe400048060ff */
[----:B------:R-:W-:Y:S02]  /*6000*/  F2FP.SATFINITE.E5M2.F32.PACK_AB_MERGE_C R120, R17, R16, R120 ;  /* 0x000000101178723e */ /* 0x000fe40004806078 */
[----:B------:R-:W-:Y:S02]  /*6010*/  F2FP.SATFINITE.E5M2.F32.PACK_AB_MERGE_C R121, R21, R20, R121 ;  /* 0x000000141579723e */ /* 0x000fe40004806079 */
[----:B------:R-:W-:Y:S02]  /*6020*/  F2FP.SATFINITE.E5M2.F32.PACK_AB_MERGE_C R122, R25, R24, R122 ;  /* 0x00000018197a723e */ /* 0x000fe4000480607a */
[----:B------:R-:W-:Y:S02]  /*6030*/  F2FP.SATFINITE.E5M2.F32.PACK_AB_MERGE_C R123, R29, R28, R123 ;  /* 0x0000001c1d7b723e */ /* 0x000fe4000480607b */
[----:B------:R-:W-:Y:S02]  /*6040*/  LEA R32, R105, UR49, 0x3 ;  /* 0x0000003169207c11 */ /* 0x000fe4000f8e18ff */
[----:B------:R-:W-:Y:S01]  /*6050*/  @P6 SHF.L.U32 R33, R104, 0x1f, RZ ;  /* 0x0000001f68216819 */ /* 0x000fe200000006ff */
[----:B------:R1:W-:Y:S01]  /*6060*/  STS.128 [R114+0x2210], R120 ;  /* 0x0022107872007388 */ /* 0x0003e20000000c00 */
[----:B------:R-:W-:Y:S01]  /*6070*/  @!PT LDS RZ, [RZ] ;  /* 0x00000000fffff984 */ /* 0x000fe20000000800 */
[----:B------:R-:W-:Y:S01]  /*6080*/  @!PT LDS RZ, [RZ] ;  /* 0x00000000fffff984 */ /* 0x000fe20000000800 */
[----:B------:R-:W-:Y:S01]  /*6090*/  @!PT LDS RZ, [RZ] ;  /* 0x00000000fffff984 */ /* 0x000fe20000000800 */
[----:B------:R-:W-:Y:S01]  /*60a0*/  @!PT LDS RZ, [RZ] ;  /* 0x00000000fffff984 */ /* 0x000fe20000000800 */
[----:B------:R2:W-:Y:S07]  /*60b0*/  MEMBAR.ALL.CTA ;  /* 0x0000000000007992 */ /* 0x0005ee0000008000 */
[----:B--2---:R-:W2:Y:S02]  /*60c0*/  FENCE.VIEW.ASYNC.S ;  /* 0x00000000000073c6 */ /* 0x004ea40000000000 */
[----:B--2---:R-:W-:Y:S06]  /*60d0*/  BAR.SYNC.DEFER_BLOCKING 0x1, 0x80 ;  /* 0x0042000000007b1d */ /* 0x004fec0000010000 */
[----:B------:R-:W-:Y:S05]  /*60e0*/  @P0 BRA `(.L_x_94) ;  /* 0x0000000000280947 */ /* 0x000fea0003800000 */
[----:B------:R-:W-:Y:S02]  /*60f0*/  UIADD3 UR4, UPT, UPT, UR49, 0x2200, URZ ;  /* 0x0000220031047890 */ /* 0x000fe4000fffe0ff */
[----:B------:R-:W-:Y:S01]  /*6100*/  UIADD3 UR6, UP0, UPT, UR52, 0x680, URZ ;  /* 0x0000068034067890 */ /* 0x000fe2000ff1e0ff */
[----:B------:R-:W-:Y:S03]  /*6110*/  UMOV UR43, UR36 ;  /* 0x00000024002b7c82 */ /* 0x000fe60008000000 */
[----:B------:R-:W-:Y:S01]  /*6120*/  MOV R109, UR4 ;  /* 0x00000004006d7c02 */ /* 0x000fe20008000f00 */
[----:B------:R-:W-:Y:S03]  /*6130*/  UIADD3.X UR7, UPT, UPT, URZ, UR53, URZ, UP0, !UPT ;  /* 0x00000035ff077290 */ /* 0x000fe600087fe4ff */
[----:B------:R-:W-:Y:S11]  /*6140*/  R2UR UR40, R109 ;  /* 0x000000006d2872ca */ /* 0x000ff600000e0000 */
[----:B------:R-:W-:Y:S02]  /*6150*/  @!UPT UIADD3 URZ, UPT, UPT, URZ, URZ, URZ ;  /* 0x000000fffffff290 */ /* 0x000fe4000fffe0ff */
[----:B------:R2:W-:Y:S01]  /*6160*/  UTMASTG.3D [UR40], [UR6] ;  /* 0x00000028060073b5 */ /* 0x0005e20008010000 */
[----:B------:R0:W-:Y:S01]  /*6170*/  UTMACMDFLUSH ;  /* 0x00000000000079b7 */ /* 0x0001e20000000000 */
[----:B--2---:R-:W-:Y:S04]  /*6180*/  DEPBAR.LE SB0, 0x1 ;  /* 0x000080400000791a */ /* 0x004fe80000000000 */
.L_x_94:
[----:B------:R-:W-:Y:S05]  /*6190*/  BSYNC.RECONVERGENT B0 ;  /* 0x0000000000007941 */ /* 0x000fea0003800200 */
.L_x_93:
[----:B------:R-:W-:Y:S06]  /*61a0*/  BAR.SYNC.DEFER_BLOCKING 0x1, 0x80 ;  /* 0x0042000000007b1d */ /* 0x000fec0000010000 */
[----:B------:R-:W2:Y:S01]  /*61b0*/  @P6 SYNCS.PHASECHK.TRANS64.TRYWAIT P0, [R32+URZ+0x30], R33 ;  /* 0x00003021200065a7 */ /* 0x000ea200080011ff */
[----:B------:R-:W-:Y:S01]  /*61c0*/  BSSY B1, `(.L_x_95) ;  /* 0x0000020000017945 */ /* 0x000fe20003800000 */
[----:B--2---:R-:W-:Y:S03]  /*61d0*/  @P6 SEL R115, RZ, 0x1, !P0 ;  /* 0x00000001ff736807 */ /* 0x004fe60004000000 */
[----:B------:R-:W-:Y:S05]  /*61e0*/  @!P6 BRA `(.L_x_96) ;  /* 0x000000000074e947 */ /* 0x000fea0003800000 */
[----:B------:R-:W-:Y:S01]  /*61f0*/  ISETP.NE.AND P1, PT, R124, RZ, PT ;  /* 0x000000ff7c00720c */ /* 0x000fe20003f25270 */
[----:B------:R-:W-:Y:S01]  /*6200*/  BSSY B0, `(.L_x_97) ;  /* 0x0000009000007945 */ /* 0x000fe20003800000 */
[----:B------:R-:W-:Y:S11]  /*6210*/  ISETP.NE.AND P0, PT, R115, RZ, PT ;  /* 0x000000ff7300720c */ /* 0x000ff60003f05270 */
[----:B------:R-:W-:Y:S05]  /*6220*/  @P1 IMAD R0, R105, 0x1000, R100 ;  /* 0x0000100069001824 */ /* 0x000fea00078e0264 */
[----:B------:R-:W-:Y:S05]  /*6230*/  @P1 IADD3 R2, PT, PT, R0, UR49, RZ ;  /* 0x0000003100021c10 */ /* 0x000fea000fffe0ff */
[----:B------:R-:W-:Y:S01]  /*6240*/  @P1 IMAD.IADD R2, R2, 0x1, R125 ;  /* 0x0000000102021824 */ /* 0x000fe200078e027d */
[----:B------:R-:W-:Y:S06]  /*6250*/  @P0 BRA `(.L_x_98) ;  /* 0x00000000000c0947 */ /* 0x000fec0003800000 */
[----:B------:R-:W-:Y:S04]  /*6260*/  SHF.L.U32 R3, R104, 0x1f, RZ ;  /* 0x0000001f68037819 */ /* 0x000fe800000006ff */
[----:B------:R-:W2:Y:S02]  /*6270*/  SYNCS.PHASECHK.TRANS64.TRYWAIT P0, [R32+URZ+0x30], R3 ;  /* 0x00003003200075a7 */ /* 0x000ea400080011ff */
[----:B--2---:R-:W-:Y:S05]  /*6280*/  @!P0 BRA `(.L_x_99) ;  /* 0x0000001400948947 */ /* 0x004fea0003800000 */
.L_x_98:
[----:B------:R-:W-:Y:S05]  /*6290*/  BSYNC B0 ;  /* 0x0000000000007941 */ /* 0x000fea0003800000 */
.L_x_97:
[----:B------:R-:W-:Y:S01]  /*62a0*/  ISETP.NE.AND P0, PT, R124, RZ, PT ;  /* 0x000000ff7c00720c */ /* 0x000fe20003f05270 */
[----:B--2---:R-:W-:Y:S02]  /*62b0*/  VIADD R32, R32, 0x40 ;  /* 0x0000004020207836 */ /* 0x004fe40000000000 */
[----:B------:R-:W-:Y:S02]  /*62c0*/  IMAD.U32 R3, RZ, RZ, UR37 ;  /* 0x00000025ff037e24 */ /* 0x000fe4000f8e00ff */
[----:B------:R-:W-:Y:S03]  /*62d0*/  VIADD R105, R105, 0x1 ;  /* 0x0000000169697836 */ /* 0x000fe60000000000 */
[----:B------:R-:W-:Y:S05]  /*62e0*/  PRMT R3, R3, 0x654, R32 ;  /* 0x0000065403037816 */ /* 0x000fea0000000020 */
[----:B------:R2:W3:Y:S04]  /*62f0*/  @P0 LDS.128 R80, [R0+UR49+0x200] ;  /* 0x0002003100500984 */ /* 0x0004e80008000c00 */
[----:B------:R2:W4:Y:S01]  /*6300*/  @P0 LDS.128 R84, [R2+0x210] ;  /* 0x0002100002540984 */ /* 0x0005220000000c00 */
[C---:B------:R-:W-:Y:S01]  /*6310*/  ISETP.NE.AND P0, PT, R105.reuse, 0x2, PT ;  /* 0x000000026900780c */ /* 0x040fe20003f05270 */
[----:B------:R-:W-:Y:S01]  /*6320*/  @!PT LDS RZ, [RZ] ;  /* 0x00000000fffff984 */ /* 0x000fe20000000800 */
[----:B------:R-:W-:Y:S01]  /*6330*/  @!PT LDS RZ, [RZ] ;  /* 0x00000000fffff984 */ /* 0x000fe20000000800 */
[----:B------:R-:W-:Y:S01]  /*6340*/  @!PT LDS RZ, [RZ] ;  /* 0x00000000fffff984 */ /* 0x000fe20000000800 */
[----:B------:R-:W-:Y:S01]  /*6350*/  @!PT LDS RZ, [RZ] ;  /* 0x00000000fffff984 */ /* 0x000fe20000000800 */
[----:B------:R5:W-:Y:S06]  /*6360*/  MEMBAR.ALL.CTA ;  /* 0x0000000000007992 */ /* 0x000bec0000008000 */
[----:B-----5:R-:W5:Y:S01]  /*6370*/  FENCE.VIEW.ASYNC.S ;  /* 0x00000000000073c6 */ /* 0x020f620000000000 */
[----:B------:R-:W-:Y:S01]  /*6380*/  SEL R105, R105, RZ, P0 ;  /* 0x000000ff69697207 */ /* 0x000fe20000000000 */
[----:B-----5:R5:W-:Y:S02]  /*6390*/  SYNCS.ARRIVE.TRANS64.RED.A1T0 RZ, [R3+URZ], RZ ;  /* 0x000000ff03ff79a7 */ /* 0x020be400081004ff */
[----:B-----5:R-:W-:Y:S04]  /*63a0*/  SEL R3, RZ, 0x1, P0 ;  /* 0x00000001ff037807 */ /* 0x020fe80000000000 */
[----:B--23--:R-:W-:Y:S02]  /*63b0*/  LOP3.LUT R104, R104, R3, RZ, 0x3c, !PT ;  /* 0x0000000368687212 */ /* 0x00cfe400078e3cff */
.L_x_96:
[----:B------:R-:W-:Y:S05]  /*63c0*/  BSYNC B1 ;  /* 0x0000000000017941 */ /* 0x000fea0003800000 */
.L_x_95:
[----:B------:R-:W-:Y:S05]  /*63d0*/  VIADD R0, R48, 0x40 ;  /* 0x0000004030007836 */ /* 0x000fea0000000000 */
[----:B------:R-:W-:Y:S04]  /*63e0*/  SHF.R.U32.HI R0, RZ, 0x15, R0 ;  /* 0x00000015ff007819 */ /* 0x000fe80000011600 */
[----:B------:R-:W-:Y:S11]  /*63f0*/  LOP3.LUT P0, RZ, R0, 0x3, R101, 0x48, !PT ;  /* 0x0000000300ff7812 */ /* 0x000ff60007804865 */
[----:B------:R-:W-:Y:S02]  /*6400*/  @!UPT UIADD3 URZ, UPT, UPT, URZ, URZ, URZ ;  /* 0x000000fffffff290 */ /* 0x000fe4000fffe0ff */
[----:B------:R-:W-:Y:S05]  /*6410*/  @!P0 BRA `(.L_x_100) ;  /* 0x0000000000408947 */ /* 0x000fea0003800000 */
[----:B------:R-:W2:Y:S01]  /*6420*/  LDCU.64 UR8, c[0x4][0x70] ;  /* 0x01000e00ff0877ac */ /* 0x000ea20008000a00 */
[----:B------:R-:W-:Y:S01]  /*6430*/  MOV R3, 0x0 ;  /* 0x0000000000037802 */ /* 0x000fe20000000f00 */
[----:B------:R-:W-:Y:S02]  /*6440*/  HFMA2 R12, -RZ, RZ, 0, 5.9604644775390625e-08 ;  /* 0x00000001ff0c7431 */ /* 0x000fe400000001ff */
[----:B------:R-:W-:Y:S02]  /*6450*/  IMAD.MOV.U32 R8, RZ, RZ, 0x192 ;  /* 0x00000192ff087424 */ /* 0x000fe400078e00ff */
[----:B------:R-:W-:Y:S01]  /*6460*/  IMAD.MOV.U32 R13, RZ, RZ, RZ ;  /* 0x000000ffff0d7224 */ /* 0x000fe200078e00ff */
[----:B------:R-:W3:Y:S01]  /*6470*/  LDCU.64 UR6, c[0x4][0x78] ;  /* 0x01000f00ff0677ac */ /* 0x000ee20008000a00 */
[----:B------:R-:W1:Y:S01]  /*6480*/  LDC.64 R2, c[0x4][R3] ;  /* 0x0100000003027b82 */ /* 0x000e620000000a00 */
[----:B------:R-:W5:Y:S01]  /*6490*/  LDCU.64 UR4, c[0x4][0x10] ;  /* 0x01000200ff0477ac */ /* 0x000f620008000a00 */
[----:B--2---:R-:W-:Y:S01]  /*64a0*/  MOV R5, UR9 ;  /* 0x0000000900057c02 */ /* 0x004fe20008000f00 */
[----:B------:R-:W-:Y:S01]  /*64b0*/  IMAD.U32 R4, RZ, RZ, UR8 ;  /* 0x00000008ff047e24 */ /* 0x000fe2000f8e00ff */
[----:B---3--:R-:W-:Y:S01]  /*64c0*/  MOV R7, UR7 ;  /* 0x0000000700077c02 */ /* 0x008fe20008000f00 */
[----:B------:R-:W-:Y:S01]  /*64d0*/  IMAD.U32 R6, RZ, RZ, UR6 ;  /* 0x00000006ff067e24 */ /* 0x000fe2000f8e00ff */
[----:B-----5:R-:W-:Y:S01]  /*64e0*/  MOV R11, UR5 ;  /* 0x00000005000b7c02 */ /* 0x020fe20008000f00 */
[----:B------:R-:W-:Y:S02]  /*64f0*/  IMAD.U32 R10, RZ, RZ, UR4 ;  /* 0x00000004ff0a7e24 */ /* 0x000fe4000f8e00ff */
[----:B------:R-:W-:Y:S07]  /*6500*/  LEPC R20, `(.L_x_100) ;  /* 0x000000001014794e */ /* 0x000fee0000000000 */
[----:B-1--4-:R-:W-:Y:S05]  /*6510*/  CALL.ABS.NOINC R2 ;  /* 0x0000000002007343 */ /* 0x012fea0003c00000 */
.L_x_100:
[----:B------:R-:W-:Y:S01]  /*6520*/  ISETP.NE.AND P0, PT, R110, RZ, PT ;  /* 0x000000ff6e00720c */ /* 0x000fe20003f05270 */
[----:B------:R-:W-:Y:S05]  /*6530*/  WARPSYNC.ALL ;  /* 0x0000000000007948 */ /* 0x000fea0003800000 */
[----:B------:R-:W-:Y:S01]  /*6540*/  R2UR UR4, R48 ;  /* 0x00000000300472ca */ /* 0x000fe200000e0000 */
[----:B------:R-:W-:Y:S01]  /*6550*/  BSSY.RECONVERGENT B0, `(.L_x_101) ;  /* 0x000009c000007945 */ /* 0x000fe20003800200 */
[-C--:B------:R-:W-:Y:S02]  /*6560*/  F2FP.F16.E5M2.UNPACK_B R51, R80.reuse ;  /* 0x00000050ff33723e */ /* 0x080fe400020004ff */
[----:B------:R-:W-:Y:S02]  /*6570*/  F2FP.F16.E5M2.UNPACK_B R80, R80.H1 ;  /* 0x00000050ff50723e */ /* 0x000fe400030004ff */
[-C--:B------:R-:W-:Y:S01]  /*6580*/  F2FP.F16.E5M2.UNPACK_B R55, R81.reuse ;  /* 0x00000051ff37723e */ /* 0x080fe200020004ff */
[--C-:B------:R-:W-:Y:S01]  /*6590*/  HADD2.F32 R50, -RZ, R51.reuse.H0_H0 ;  /* 0x20000033ff327230 */ /* 0x100fe20000004100 */
[----:B------:R-:W-:Y:S01]  /*65a0*/  F2FP.F16.E5M2.UNPACK_B R81, R81.H1 ;  /* 0x00000051ff51723e */ /* 0x000fe200030004ff */
[----:B------:R-:W-:Y:S01]  /*65b0*/  HADD2.F32 R52, -RZ, R51.H1_H1 ;  /* 0x30000033ff347230 */ /* 0x000fe20000004100 */
[-C--:B------:R-:W-:Y:S01]  /*65c0*/  F2FP.F16.E5M2.UNPACK_B R59, R82.reuse ;  /* 0x00000052ff3b723e */ /* 0x080fe200020004ff */
[--C-:B------:R-:W-:Y:S01]  /*65d0*/  HADD2.F32 R51, -RZ, R80.reuse.H0_H0 ;  /* 0x20000050ff337230 */ /* 0x100fe20000004100 */
[----:B------:R-:W-:Y:S01]  /*65e0*/  F2FP.F16.E5M2.UNPACK_B R82, R82.H1 ;  /* 0x00000052ff52723e */ /* 0x000fe200030004ff */
[----:B------:R-:W-:Y:S01]  /*65f0*/  LDTM.16dp32bit_t0_t15.x32 R4, tmem[UR4+0x40] ;  /* 0x00004004000479ee */ /* 0x000fe20008a80000 */
[----:B------:R-:W2:Y:S01]  /*6600*/  LDTM.16dp32bit_t16_t31.x32 R4, tmem[UR4+0x60] ;  /* 0x00006004000479ee */ /* 0x000ea20008aa0000 */
[----:B------:R-:W-:Y:S01]  /*6610*/  NOP ;  /* 0x0000000000007918 */ /* 0x000fe20000000000 */
[--C-:B------:R-:W-:Y:S01]  /*6620*/  HADD2.F32 R53, -RZ, R55.reuse.H0_H0 ;  /* 0x20000037ff357230 */ /* 0x100fe20000004100 */
[----:B------:R-:W-:Y:S01]  /*6630*/  R2UR UR5, R113 ;  /* 0x00000000710572ca */ /* 0x000fe200000e0000 */
[----:B------:R-:W-:Y:S01]  /*6640*/  HADD2.F32 R56, -RZ, R55.H1_H1 ;  /* 0x30000037ff387230 */ /* 0x000fe20000004100 */
[----:B------:R-:W-:Y:S01]  /*6650*/  F2FP.F16.E5M2.UNPACK_B R63, R83 ;  /* 0x00000053ff3f723e */ /* 0x000fe200020004ff */
[--C-:B------:R-:W-:Y:S01]  /*6660*/  HADD2.F32 R57, -RZ, R59.reuse.H0_H0 ;  /* 0x2000003bff397230 */ /* 0x100fe20000004100 */
[----:B----4-:R-:W-:Y:S01]  /*6670*/  F2FP.F16.E5M2.UNPACK_B R67, R84 ;  /* 0x00000054ff43723e */ /* 0x010fe200020004ff */
[----:B------:R-:W-:Y:S01]  /*6680*/  HADD2.F32 R60, -RZ, R59.H1_H1 ;  /* 0x3000003bff3c7230 */ /* 0x000fe20000004100 */
[----:B------:R-:W-:Y:S01]  /*6690*/  F2FP.F16.E5M2.UNPACK_B R71, R85 ;  /* 0x00000055ff47723e */ /* 0x000fe200020004ff */
[--C-:B------:R-:W-:Y:S01]  /*66a0*/  HADD2.F32 R61, -RZ, R63.reuse.H0_H0 ;  /* 0x2000003fff3d7230 */ /* 0x100fe20000004100 */
[----:B------:R-:W-:Y:S01]  /*66b0*/  F2FP.F16.E5M2.UNPACK_B R75, R86 ;  /* 0x00000056ff4b723e */ /* 0x000fe200020004ff */
[----:B------:R-:W-:Y:S01]  /*66c0*/  HADD2.F32 R64, -RZ, R63.H1_H1 ;  /* 0x3000003fff407230 */ /* 0x000fe20000004100 */
[----:B------:R-:W-:Y:S01]  /*66d0*/  F2FP.F16.E5M2.UNPACK_B R77, R87 ;  /* 0x00000057ff4d723e */ /* 0x000fe200020004ff */
[--C-:B------:R-:W-:Y:S01]  /*66e0*/  HADD2.F32 R65, -RZ, R67.reuse.H0_H0 ;  /* 0x20000043ff417230 */ /* 0x100fe20000004100 */
[----:B------:R-:W-:Y:S01]  /*66f0*/  F2FP.F16.E5M2.UNPACK_B R83, R83.H1 ;  /* 0x00000053ff53723e */ /* 0x000fe200030004ff */
[----:B------:R-:W-:Y:S01]  /*6700*/  UIADD3 UR5, UPT, UPT, UR5, 0xa0, URZ ;  /* 0x000000a005057890 */ /* 0x000fe2000fffe0ff */
[----:B------:R-:W-:Y:S01]  /*6710*/  HADD2.F32 R67, -RZ, R67.H1_H1 ;  /* 0x30000043ff437230 */ /* 0x000fe20000004100 */
[----:B------:R-:W-:Y:S01]  /*6720*/  F2FP.F16.E5M2.UNPACK_B R84, R84.H1 ;  /* 0x00000054ff54723e */ /* 0x000fe200030004ff */
[--C-:B------:R-:W-:Y:S01]  /*6730*/  HADD2.F32 R69, -RZ, R71.reuse.H0_H0 ;  /* 0x20000047ff457230 */ /* 0x100fe20000004100 */
[----:B------:R-:W-:Y:S01]  /*6740*/  UPRMT UR5, UR37, 0x654, UR5 ;  /* 0x0000065425057896 */ /* 0x000fe20008000005 */
[----:B------:R-:W-:Y:S01]  /*6750*/  HADD2.F32 R72, -RZ, R71.H1_H1 ;  /* 0x30000047ff487230 */ /* 0x000fe20000004100 */
[----:B------:R-:W-:Y:S01]  /*6760*/  F2FP.F16.E5M2.UNPACK_B R85, R85.H1 ;  /* 0x00000055ff55723e */ /* 0x000fe200030004ff */
[--C-:B------:R-:W-:Y:S02]  /*6770*/  HADD2.F32 R73, -RZ, R75.reuse.H0_H0 ;  /* 0x2000004bff497230 */ /* 0x100fe40000004100 */
[C---:B--2---:R-:W-:Y:S01]  /*6780*/  FMUL R4, R47.reuse, R4 ;  /* 0x000000042f047220 */ /* 0x044fe20000400000 */
[C---:B------:R-:W-:Y:S01]  /*6790*/  FMUL R5, R47.reuse, R5 ;  /* 0x000000052f057220 */ /* 0x040fe20000400000 */
[C---:B------:R-:W-:Y:S01]  /*67a0*/  FMUL R8, R47.reuse, R8 ;  /* 0x000000082f087220 */ /* 0x040fe20000400000 */
[----:B------:R-:W-:Y:S01]  /*67b0*/  FMUL R9, R47, R9 ;  /* 0x000000092f097220 */ /* 0x000fe20000400000 */
[C---:B------:R-:W-:Y:S01]  /*67c0*/  FFMA R4, R49.reuse, R50, R4 ;  /* 0x0000003231047223 */ /* 0x040fe20000000004 */
[----:B------:R-:W-:Y:S01]  /*67d0*/  SYNCS.ARRIVE.TRANS64.RED.A1T0 RZ, [UR5], RZ ;  /* 0x000000ffffff79a7 */ /* 0x000fe20008100405 */
        /* <DEDUP_REMOVED lines=18> */
[--C-:B------:R-:W-:Y:S02]  /*6900*/  HADD2.F32 R55, -RZ, R81.reuse.H0_H0 ;  /* 0x20000051ff377230 */ /* 0x100fe40000004100 */
[----:B------:R-:W-:Y:S01]  /*6910*/  FMUL R10, R47, R10 ;  /* 0x0000000a2f0a7220 */ /* 0x000fe20000400000 */
[C---:B------:R-:W-:Y:S01]  /*6920*/  FFMA R6, R49.reuse, R51, R6 ;  /* 0x0000003331067223 */ /* 0x040fe20000000006 */
[----:B------:R-:W-:Y:S02]  /*6930*/  HADD2.F32 R58, -RZ, R81.H1_H1 ;  /* 0x30000051ff3a7230 */ /* 0x000fe40000004100 */
[C---:B------:R-:W-:Y:S01]  /*6940*/  FFMA R7, R49.reuse, R54, R7 ;  /* 0x0000003631077223 */ /* 0x040fe20000000007 */
[C---:B------:R-:W-:Y:S01]  /*6950*/  FFMA R8, R49.reuse, R53, R8 ;  /* 0x0000003531087223 */ /* 0x040fe20000000008 */
[C---:B------:R-:W-:Y:S01]  /*6960*/  FFMA R9, R49.reuse, R56, R9 ;  /* 0x0000003831097223 */ /* 0x040fe20000000009 */
[----:B------:R-:W-:Y:S01]  /*6970*/  FFMA R10, R49, R55, R10 ;  /* 0x00000037310a7223 */ /* 0x000fe2000000000a */
[----:B------:R-:W-:Y:S01]  /*6980*/  HADD2.F32 R51, -RZ, R77.H0_H0 ;  /* 0x2000004dff337230 */ /* 0x000fe20000004100 */
[----:B-1----:R-:W-:Y:S01]  /*6990*/  F2FP.SATFINITE.E5M2.F32.PACK_AB_MERGE_C R116, R7, R6, RZ ;  /* 0x000000060774723e */ /* 0x002fe200048060ff */
[C---:B------:R-:W-:Y:S01]  /*69a0*/  FMUL R11, R47.reuse, R11 ;  /* 0x0000000b2f0b7220 */ /* 0x040fe20000400000 */
[--C-:B------:R-:W-:Y:S02]  /*69b0*/  HADD2.F32 R59, -RZ, R82.reuse.H0_H0 ;  /* 0x20000052ff3b7230 */ /* 0x100fe40000004100 */
[----:B------:R-:W-:Y:S01]  /*69c0*/  FMUL R14, R47, R14 ;  /* 0x0000000e2f0e7220 */ /* 0x000fe20000400000 */
[----:B------:R-:W-:Y:S01]  /*69d0*/  HADD2.F32 R62, -RZ, R82.H1_H1 ;  /* 0x30000052ff3e7230 */ /* 0x000fe20000004100 */
[----:B------:R-:W-:Y:S01]  /*69e0*/  F2FP.SATFINITE.E5M2.F32.PACK_AB_MERGE_C R116, R5, R4, R116 ;  /* 0x000000040574723e */ /* 0x000fe20004806074 */
[C---:B------:R-:W-:Y:S01]  /*69f0*/  FFMA R11, R49.reuse, R58, R11 ;  /* 0x0000003a310b7223 */ /* 0x040fe2000000000b */
[C---:B------:R-:W-:Y:S01]  /*6a00*/  FFMA R12, R49.reuse, R57, R12 ;  /* 0x00000039310c7223 */ /* 0x040fe2000000000c */
[C---:B------:R-:W-:Y:S01]  /*6a10*/  FFMA R13, R49.reuse, R60, R13 ;  /* 0x0000003c310d7223 */ /* 0x040fe2000000000d */
[----:B------:R-:W-:Y:S01]  /*6a20*/  F2FP.F16.E5M2.UNPACK_B R86, R86.H1 ;  /* 0x00000056ff56723e */ /* 0x000fe200030004ff */
[----:B------:R-:W-:Y:S01]  /*6a30*/  FFMA R14, R49, R59, R14 ;  /* 0x0000003b310e7223 */ /* 0x000fe2000000000e */
[----:B------:R-:W-:Y:S01]  /*6a40*/  F2FP.SATFINITE.E5M2.F32.PACK_AB_MERGE_C R117, R11, R10, RZ ;  /* 0x0000000a0b75723e */ /* 0x000fe200048060ff */
[C---:B------:R-:W-:Y:S01]  /*6a50*/  FMUL R15, R47.reuse, R15 ;  /* 0x0000000f2f0f7220 */ /* 0x040fe20000400000 */
[--C-:B------:R-:W-:Y:S02]  /*6a60*/  HADD2.F32 R63, -RZ, R83.reuse.H0_H0 ;  /* 0x20000053ff3f7230 */ /* 0x100fe40000004100 */
[----:B------:R-:W-:Y:S01]  /*6a70*/  FMUL R18, R47, R18 ;  /* 0x000000122f127220 */ /* 0x000fe20000400000 */
[----:B------:R-:W-:Y:S01]  /*6a80*/  HADD2.F32 R66, -RZ, R83.H1_H1 ;  /* 0x30000053ff427230 */ /* 0x000fe20000004100 */
[----:B------:R-:W-:Y:S01]  /*6a90*/  F2FP.SATFINITE.E5M2.F32.PACK_AB_MERGE_C R117, R9, R8, R117 ;  /* 0x000000080975723e */ /* 0x000fe20004806075 */
[C---:B------:R-:W-:Y:S01]  /*6aa0*/  FFMA R15, R49.reuse, R62, R15 ;  /* 0x0000003e310f7223 */ /* 0x040fe2000000000f */
[C---:B------:R-:W-:Y:S01]  /*6ab0*/  FFMA R16, R49.reuse, R61, R16 ;  /* 0x0000003d31107223 */ /* 0x040fe20000000010 */
[----:B------:R-:W-:Y:S01]  /*6ac0*/  FFMA R17, R49, R64, R17 ;  /* 0x0000004031117223 */ /* 0x000fe20000000011 */
[----:B------:R-:W-:Y:S01]  /*6ad0*/  FMUL R19, R47, R19 ;  /* 0x000000132f137220 */ /* 0x000fe20000400000 */
        /* <DEDUP_REMOVED lines=15> */
[----:B------:R-:W-:Y:S01]  /*6bd0*/  F2FP.F16.E5M2.UNPACK_B R87, R87.H1 ;  /* 0x00000057ff57723e */ /* 0x000fe200030004ff */
        /* <DEDUP_REMOVED lines=32> */
[----:B------:R-:W-:Y:S03]  /*6de0*/  IADD3 R79, PT, PT, R44, 0x1, RZ ;  /* 0x000000012c4f7810 */ /* 0x000fe60007ffe0ff */
        /* <DEDUP_REMOVED lines=9> */
[----:B------:R-:W-:Y:S02]  /*6e80*/  UIADD3 UR8, UP0, UPT, UR52, 0x680, URZ ;  /* 0x0000068034087890 */ /* 0x000fe4000ff1e0ff */
[----:B------:R-:W-:Y:S02]  /*6e90*/  UIADD3 UR5, UPT, UPT, UR41, 0x40, URZ ;  /* 0x0000004029057890 */ /* 0x000fe4000fffe0ff */
[----:B------:R-:W-:Y:S02]  /*6ea0*/  UIADD3 UR4, UPT, UPT, UR49, 0x3200, URZ ;  /* 0x0000320031047890 */ /* 0x000fe4000fffe0ff */
[----:B------:R-:W-:Y:S01]  /*6eb0*/  UIADD3.X UR9, UPT, UPT, URZ, UR53, URZ, UP0, !UPT ;  /* 0x00000035ff097290 */ /* 0x000fe200087fe4ff */
[----:B------:R-:W-:Y:S01]  /*6ec0*/  UMOV UR6, UR42 ;  /* 0x0000002a00067c82 */ /* 0x000fe20008000000 */
[----:B------:R-:W-:Y:S07]  /*6ed0*/  UMOV UR7, UR36 ;  /* 0x0000002400077c82 */ /* 0x000fee0008000000 */
[----:B------:R2:W-:Y:S01]  /*6ee0*/  UTMASTG.3D [UR4], [UR8] ;  /* 0x00000004080073b5 */ /* 0x0005e20008010000 */
[----:B------:R0:W-:Y:S01]  /*6ef0*/  UTMACMDFLUSH ;  /* 0x00000000000079b7 */ /* 0x0001e20000000000 */
[----:B--2---:R-:W-:Y:S04]  /*6f00*/  DEPBAR.LE SB0, 0x1 ;  /* 0x000080400000791a */ /* 0x004fe80000000000 */
.L_x_102:
[----:B------:R-:W-:Y:S05]  /*6f10*/  BSYNC.RECONVERGENT B0 ;  /* 0x0000000000007941 */ /* 0x000fea0003800200 */
.L_x_101:
[----:B------:R-:W-:Y:S01]  /*6f20*/  BAR.SYNC.DEFER_BLOCKING 0x1, 0x80 ;  /* 0x0042000000007b1d */ /* 0x000fe20000010000 */
[----:B------:R-:W-:Y:S01]  /*6f30*/  ISETP.NE.AND P2, PT, R111, RZ, PT ;  /* 0x000000ff6f00720c */ /* 0x000fe20003f45270 */
[----:B------:R-:W-:Y:S01]  /*6f40*/  IMAD.IADD R20, R43, 0x1, R94 ;  /* 0x000000012b147824 */ /* 0x000fe200078e025e */
[----:B------:R-:W-:Y:S01]  /*6f50*/  ISETP.NE.AND P0, PT, R112, 0x2, PT ;  /* 0x000000027000780c */ /* 0x000fe20003f05270 */
[----:B------:R-:W-:Y:S01]  /*6f60*/  IMAD.IADD R21, R45, 0x1, R96 ;  /* 0x000000012d157824 */ /* 0x000fe200078e0260 */
[----:B------:R-:W-:Y:S02]  /*6f70*/  ISETP.NE.AND P1, PT, R79, 0x4, PT ;  /* 0x000000044f00780c */ /* 0x000fe40003f25270 */
[----:B------:R-:W-:Y:S02]  /*6f80*/  SEL R3, RZ, 0x1, P0 ;  /* 0x00000001ff037807 */ /* 0x000fe40000000000 */
[----:B------:R-:W-:Y:S02]  /*6f90*/  SEL R0, RZ, 0x1, P1 ;  /* 0x00000001ff007807 */ /* 0x000fe40000800000 */
[----:B------:R-:W-:Y:S02]  /*6fa0*/  LOP3.LUT R106, R106, R3, RZ, 0x3c, !PT ;  /* 0x000000036a6a7212 */ /* 0x000fe400078e3cff */
[----:B------:R-:W-:Y:S02]  /*6fb0*/  LOP3.LUT R107, R107, R0, RZ, 0x3c, !PT ;  /* 0x000000006b6b7212 */ /* 0x000fe400078e3cff */
[----:B------:R-:W-:Y:S02]  /*6fc0*/  @P2 R2UR UR36, R103 ;  /* 0x00000000672422ca */ /* 0x000fe400000e0000 */
[----:B------:R-:W-:Y:S02]  /*6fd0*/  SEL R112, R112, RZ, P0 ;  /* 0x000000ff70707207 */ /* 0x000fe40000000000 */
[----:B------:R-:W-:Y:S01]  /*6fe0*/  SEL R44, R79, RZ, P1 ;  /* 0x000000ff4f2c7207 */ /* 0x000fe20000800000 */
[----:B------:R-:W-:Y:S10]  /*6ff0*/  @P2 BRA `(.L_x_103) ;  /* 0xffffffd400f82947 */ /* 0x000ff4000383ffff */
[----:B------:R-:W-:Y:S05]  /*7000*/  EXIT ;  /* 0x000000000000794d */ /* 0x000fea0003800000 */
.L_x_19:
[----:B--2---:R2:W1:Y:S02]  /*7010*/  SYNCS.PHASECHK.TRANS64.TRYWAIT P0, [R3+URZ+0xd0], R2 ;  /* 0x0000d002030075a7 */ /* 0x00446400080011ff */
[----:B-1----:R-:W-:Y:S05]  /*7020*/  @!P0 NANOSLEEP.SYNCS 0x989680 ;  /* 0x009896800000895d */ /* 0x002fea0003900000 */
[----:B------:R-:W1:Y:S02]  /*7030*/  @!P0 SYNCS.PHASECHK.TRANS64 P0, [R3+URZ+0xd0], R2 ;  /* 0x0000d002030085a7 */ /* 0x000e6400080010ff */
[----:B-1----:R-:W-:Y:S05]  /*7040*/  @!P0 BRA `(.L_x_19) ;  /* 0xfffffffc00f08947 */ /* 0x002fea000383ffff */
[----:B------:R-:W-:Y:S05]  /*7050*/  BRA `(.L_x_104) ;  /* 0xffffffa4004c7947 */ /* 0x000fea000383ffff */
.L_x_22:
[----:B-1----:R-:W-:-:S07]  /*7060*/  MOV R2, UR33 ;  /* 0x0000002100027c02 */ /* 0x002fce0008000f00 */
.L_x_105:
[----:B-1----:R1:W2:Y:S02]  /*7070*/  SYNCS.PHASECHK.TRANS64.TRYWAIT P0, [R2+URZ+0x18], R5 ;  /* 0x00001805020075a7 */ /* 0x0022a400080011ff */
[----:B--2---:R-:W-:Y:S05]  /*7080*/  @!P0 NANOSLEEP.SYNCS 0x989680 ;  /* 0x009896800000895d */ /* 0x004fea0003900000 */
[----:B------:R-:W2:Y:S02]  /*7090*/  @!P0 SYNCS.PHASECHK.TRANS64 P0, [R2+URZ+0x18], R5 ;  /* 0x00001805020085a7 */ /* 0x000ea400080010ff */
[----:B--2---:R-:W-:Y:S05]  /*70a0*/  @!P0 BRA `(.L_x_105) ;  /* 0xfffffffc00f08947 */ /* 0x004fea000383ffff */
[----:B------:R-:W-:Y:S05]  /*70b0*/  BRA `(.L_x_21) ;  /* 0xffffffa4009c7947 */ /* 0x000fea000383ffff */
.L_x_28:
[----:B-1----:R-:W-:-:S07]  /*70c0*/  MOV R2, UR17 ;  /* 0x0000001100027c02 */ /* 0x002fce0008000f00 */
.L_x_106:
[----:B-1----:R1:W2:Y:S02]  /*70d0*/  SYNCS.PHASECHK.TRANS64.TRYWAIT P0, [R2+URZ+0x18], R5 ;  /* 0x00001805020075a7 */ /* 0x0022a400080011ff */
[----:B--2---:R-:W-:Y:S05]  /*70e0*/  @!P0 NANOSLEEP.SYNCS 0x989680 ;  /* 0x009896800000895d */ /* 0x004fea0003900000 */
[----:B------:R-:W2:Y:S02]  /*70f0*/  @!P0 SYNCS.PHASECHK.TRANS64 P0, [R2+URZ+0x18], R5 ;  /* 0x00001805020085a7 */ /* 0x000ea400080010ff */
[----:B--2---:R-:W-:Y:S05]  /*7100*/  @!P0 BRA `(.L_x_106) ;  /* 0xfffffffc00f08947 */ /* 0x004fea000383ffff */
[----:B------:R-:W-:Y:S05]  /*7110*/  BRA `(.L_x_27) ;  /* 0xffffffa800447947 */ /* 0x000fea000383ffff */
.L_x_32:
[----:B-1----:R1:W2:Y:S02]  /*7120*/  SYNCS.PHASECHK.TRANS64.TRYWAIT P0, [R2+URZ+0x60], R3 ;  /* 0x00006003020075a7 */ /* 0x0022a400080011ff */
[----:B--2---:R-:W-:Y:S05]  /*7130*/  @!P0 NANOSLEEP.SYNCS 0x989680 ;  /* 0x009896800000895d */ /* 0x004fea0003900000 */
[----:B------:R-:W2:Y:S02]  /*7140*/  @!P0 SYNCS.PHASECHK.TRANS64 P0, [R2+URZ+0x60], R3 ;  /* 0x00006003020085a7 */ /* 0x000ea400080010ff */
[----:B--2---:R-:W-:Y:S05]  /*7150*/  @!P0 BRA `(.L_x_32) ;  /* 0xfffffffc00f08947 */ /* 0x004fea000383ffff */
[----:B------:R-:W-:Y:S05]  /*7160*/  BRA `(.L_x_107) ;  /* 0xffffffa800d47947 */ /* 0x000fea000383ffff */
.L_x_36:
[----:B----4-:R-:W-:-:S07]  /*7170*/  MOV R0, UR5 ;  /* 0x0000000500007c02 */ /* 0x010fce0008000f00 */
.L_x_108:
[----:B-1----:R1:W2:Y:S02]  /*7180*/  SYNCS.PHASECHK.TRANS64.TRYWAIT P0, [R0+URZ], R3 ;  /* 0x00000003000075a7 */ /* 0x0022a400080011ff */
[----:B--2---:R-:W-:Y:S05]  /*7190*/  @!P0 NANOSLEEP.SYNCS 0x989680 ;  /* 0x009896800000895d */ /* 0x004fea0003900000 */
[----:B------:R-:W2:Y:S02]  /*71a0*/  @!P0 SYNCS.PHASECHK.TRANS64 P0, [R0+URZ], R3 ;  /* 0x00000003000085a7 */ /* 0x000ea400080010ff */
[----:B--2---:R-:W-:Y:S05]  /*71b0*/  @!P0 BRA `(.L_x_108) ;  /* 0xfffffffc00f08947 */ /* 0x004fea000383ffff */
[----:B------:R-:W-:Y:S05]  /*71c0*/  BRA `(.L_x_109) ;  /* 0xffffffb000447947 */ /* 0x000fea000383ffff */
.L_x_37:
[----:B----4-:R-:W-:-:S07]  /*71d0*/  MOV R0, UR5 ;  /* 0x0000000500007c02 */ /* 0x010fce0008000f00 */
.L_x_110:
[----:B-1----:R1:W2:Y:S02]  /*71e0*/  SYNCS.PHASECHK.TRANS64.TRYWAIT P0, [R0+URZ], R3 ;  /* 0x00000003000075a7 */ /* 0x0022a400080011ff */
[----:B--2---:R-:W-:Y:S05]  /*71f0*/  @!P0 NANOSLEEP.SYNCS 0x989680 ;  /* 0x009896800000895d */ /* 0x004fea0003900000 */
[----:B------:R-:W2:Y:S02]  /*7200*/  @!P0 SYNCS.PHASECHK.TRANS64 P0, [R0+URZ], R3 ;  /* 0x00000003000085a7 */ /* 0x000ea400080010ff */
[----:B--2---:R-:W-:Y:S05]  /*7210*/  @!P0 BRA `(.L_x_110) ;  /* 0xfffffffc00f08947 */ /* 0x004fea000383ffff */
[----:B------:R-:W-:Y:S05]  /*7220*/  BRA `(.L_x_111) ;  /* 0xffffffb000507947 */ /* 0x000fea000383ffff */
.L_x_40:
[----:B-1----:R1:W2:Y:S02]  /*7230*/  SYNCS.PHASECHK.TRANS64.TRYWAIT P0, [R0+URZ+0xc0], R5 ;  /* 0x0000c005000075a7 */ /* 0x0022a400080011ff */
[----:B--2---:R-:W-:Y:S05]  /*7240*/  @!P0 NANOSLEEP.SYNCS 0x989680 ;  /* 0x009896800000895d */ /* 0x004fea0003900000 */
[----:B------:R-:W2:Y:S02]  /*7250*/  @!P0 SYNCS.PHASECHK.TRANS64 P0, [R0+URZ+0xc0], R5 ;  /* 0x0000c005000085a7 */ /* 0x000ea400080010ff */
[----:B--2---:R-:W-:Y:S05]  /*7260*/  @!P0 BRA `(.L_x_40) ;  /* 0xfffffffc00f08947 */ /* 0x004fea000383ffff */
[----:B------:R-:W-:Y:S05]  /*7270*/  BRA `(.L_x_112) ;  /* 0xffffffb000ac7947 */ /* 0x000fea000383ffff */
.L_x_41:
[----:B------:R-:W-:-:S07]  /*7280*/  MOV R0, UR5 ;  /* 0x0000000500007c02 */ /* 0x000fce0008000f00 */
.L_x_113:
[----:B-1----:R1:W2:Y:S02]  /*7290*/  SYNCS.PHASECHK.TRANS64.TRYWAIT P0, [R0+URZ+0x70], R5 ;  /* 0x00007005000075a7 */ /* 0x0022a400080011ff */
[----:B--2---:R-:W-:Y:S05]  /*72a0*/  @!P0 NANOSLEEP.SYNCS 0x989680 ;  /* 0x009896800000895d */ /* 0x004fea0003900000 */
[----:B------:R-:W2:Y:S02]  /*72b0*/  @!P0 SYNCS.PHASECHK.TRANS64 P0, [R0+URZ+0x70], R5 ;  /* 0x00007005000085a7 */ /* 0x000ea400080010ff */
[----:B--2---:R-:W-:Y:S05]  /*72c0*/  @!P0 BRA `(.L_x_113) ;  /* 0xfffffffc00f08947 */ /* 0x004fea000383ffff */
[----:B------:R-:W-:Y:S05]  /*72d0*/  BRA `(.L_x_114) ;  /* 0xffffffb000bc7947 */ /* 0x000fea000383ffff */
.L_x_42:
[----:B-1----:R1:W2:Y:S02]  /*72e0*/  SYNCS.PHASECHK.TRANS64.TRYWAIT P1, [R0+URZ+0x60], R5 ;  /* 0x00006005000075a7 */ /* 0x0022a400080211ff */
[----:B--2---:R-:W-:Y:S05]  /*72f0*/  @!P1 NANOSLEEP.SYNCS 0x989680 ;  /* 0x009896800000995d */ /* 0x004fea0003900000 */
[----:B------:R-:W2:Y:S02]  /*7300*/  @!P1 SYNCS.PHASECHK.TRANS64 P1, [R0+URZ+0x60], R5 ;  /* 0x00006005000095a7 */ /* 0x000ea400080210ff */
[----:B--2---:R-:W-:Y:S05]  /*7310*/  @!P1 BRA `(.L_x_42) ;  /* 0xfffffffc00f09947 */ /* 0x004fea000383ffff */
[----:B------:R-:W-:Y:S05]  /*7320*/  BRA `(.L_x_115) ;  /* 0xffffffb000ec7947 */ /* 0x000fea000383ffff */
.L_x_45:
[----:B------:R-:W-:-:S07]  /*7330*/  MOV R0, UR5 ;  /* 0x0000000500007c02 */ /* 0x000fce0008000f00 */
.L_x_116:
[----:B-1----:R1:W2:Y:S02]  /*7340*/  SYNCS.PHASECHK.TRANS64.TRYWAIT P0, [R0+URZ+0x70], R3 ;  /* 0x00007003000075a7 */ /* 0x0022a400080011ff */
[----:B--2---:R-:W-:Y:S05]  /*7350*/  @!P0 NANOSLEEP.SYNCS 0x989680 ;  /* 0x009896800000895d */ /* 0x004fea0003900000 */
[----:B------:R-:W2:Y:S02]  /*7360*/  @!P0 SYNCS.PHASECHK.TRANS64 P0, [R0+URZ+0x70], R3 ;  /* 0x00007003000085a7 */ /* 0x000ea400080010ff */
[----:B--2---:R-:W-:Y:S05]  /*7370*/  @!P0 BRA `(.L_x_116) ;  /* 0xfffffffc00f08947 */ /* 0x004fea000383ffff */
[----:B------:R-:W-:Y:S05]  /*7380*/  BRA `(.L_x_44) ;  /* 0xffffffb400407947 */ /* 0x000fea000383ffff */
.L_x_52:
[----:B-1----:R1:W2:Y:S02]  /*7390*/  SYNCS.PHASECHK.TRANS64.TRYWAIT P1, [R0+URZ+0x60], R5 ;  /* 0x00006005000075a7 */ /* 0x0022a400080211ff */
[----:B--2---:R-:W-:Y:S05]  /*73a0*/  @!P1 NANOSLEEP.SYNCS 0x989680 ;  /* 0x009896800000995d */ /* 0x004fea0003900000 */
[----:B------:R-:W2:Y:S02]  /*73b0*/  @!P1 SYNCS.PHASECHK.TRANS64 P1, [R0+URZ+0x60], R5 ;  /* 0x00006005000095a7 */ /* 0x000ea400080210ff */
[----:B--2---:R-:W-:Y:S05]  /*73c0*/  @!P1 BRA `(.L_x_52) ;  /* 0xfffffffc00f09947 */ /* 0x004fea000383ffff */
[----:B------:R-:W-:Y:S05]  /*73d0*/  BRA `(.L_x_117) ;  /* 0xffffffb800a07947 */ /* 0x000fea000383ffff */
.L_x_53:
[----:B------:R-:W-:-:S07]  /*73e0*/  MOV R3, UR8 ;  /* 0x0000000800037c02 */ /* 0x000fce0008000f00 */
.L_x_118:
[----:B-1----:R1:W2:Y:S02]  /*73f0*/  SYNCS.PHASECHK.TRANS64.TRYWAIT P0, [R3+URZ+0xa0], R0 ;  /* 0x0000a000030075a7 */ /* 0x0022a400080011ff */
[----:B--2---:R-:W-:Y:S05]  /*7400*/  @!P0 NANOSLEEP.SYNCS 0x989680 ;  /* 0x009896800000895d */ /* 0x004fea0003900000 */
[----:B------:R-:W2:Y:S02]  /*7410*/  @!P0 SYNCS.PHASECHK.TRANS64 P0, [R3+URZ+0xa0], R0 ;  /* 0x0000a000030085a7 */ /* 0x000ea400080010ff */
[----:B--2---:R-:W-:Y:S05]  /*7420*/  @!P0 BRA `(.L_x_118) ;  /* 0xfffffffc00f08947 */ /* 0x004fea000383ffff */
[----:B------:R-:W-:Y:S05]  /*7430*/  BRA `(.L_x_119) ;  /* 0xffffffb800f07947 */ /* 0x000fea000383ffff */
.L_x_56:
[----:B------:R-:W-:Y:S07]  /*7440*/  MOV R0, UR7 ;  /* 0x0000000700007c02 */ /* 0x000fee0008000f00 */
.L_x_120:
[----:B-1----:R1:W2:Y:S02]  /*7450*/  SYNCS.PHASECHK.TRANS64.TRYWAIT P0, [R0+URZ], R3 ;  /* 0x00000003000075a7 */ /* 0x0022a400080011ff */
[----:B--2---:R-:W-:Y:S05]  /*7460*/  @!P0 NANOSLEEP.SYNCS 0x989680 ;  /* 0x009896800000895d */ /* 0x004fea0003900000 */
[----:B------:R-:W2:Y:S02]  /*7470*/  @!P0 SYNCS.PHASECHK.TRANS64 P0, [R0+URZ], R3 ;  /* 0x00000003000085a7 */ /* 0x000ea400080010ff */
[----:B--2---:R-:W-:Y:S05]  /*7480*/  @!P0 BRA `(.L_x_120) ;  /* 0xfffffffc00f08947 */ /* 0x004fea000383ffff */
[----:B------:R-:W-:Y:S05]  /*7490*/  BRA `(.L_x_55) ;  /* 0xffffffbc000c7947 */ /* 0x000fea000383ffff */
.L_x_59:
[----:B------:R-:W-:-:S07]  /*74a0*/  MOV R0, UR5 ;  /* 0x0000000500007c02 */ /* 0x000fce0008000f00 */
.L_x_121:
[----:B--2---:R2:W3:Y:S02]  /*74b0*/  SYNCS.PHASECHK.TRANS64.TRYWAIT P0, [R0+URZ], R3 ;  /* 0x00000003000075a7 */ /* 0x0044e400080011ff */
[----:B---3--:R-:W-:Y:S05]  /*74c0*/  @!P0 NANOSLEEP.SYNCS 0x989680 ;  /* 0x009896800000895d */ /* 0x008fea0003900000 */
[----:B------:R-:W3:Y:S02]  /*74d0*/  @!P0 SYNCS.PHASECHK.TRANS64 P0, [R0+URZ], R3 ;  /* 0x00000003000085a7 */ /* 0x000ee400080010ff */
[----:B---3--:R-:W-:Y:S05]  /*74e0*/  @!P0 BRA `(.L_x_121) ;  /* 0xfffffffc00f08947 */ /* 0x008fea000383ffff */
[----:B------:R-:W-:Y:S05]  /*74f0*/  BRA `(.L_x_122) ;  /* 0xffffffbc00c07947 */ /* 0x000fea000383ffff */
.L_x_60:
[----:B------:R-:W-:-:S07]  /*7500*/  MOV R0, UR5 ;  /* 0x0000000500007c02 */ /* 0x000fce0008000f00 */
.L_x_123:
[----:B-1----:R1:W2:Y:S02]  /*7510*/  SYNCS.PHASECHK.TRANS64.TRYWAIT P0, [R0+URZ], R3 ;  /* 0x00000003000075a7 */ /* 0x0022a400080011ff */
[----:B--2---:R-:W-:Y:S05]  /*7520*/  @!P0 NANOSLEEP.SYNCS 0x989680 ;  /* 0x009896800000895d */ /* 0x004fea0003900000 */
[----:B------:R-:W2:Y:S02]  /*7530*/  @!P0 SYNCS.PHASECHK.TRANS64 P0, [R0+URZ], R3 ;  /* 0x00000003000085a7 */ /* 0x000ea400080010ff */
[----:B--2---:R-:W-:Y:S05]  /*7540*/  @!P0 BRA `(.L_x_123) ;  /* 0xfffffffc00f08947 */ /* 0x004fea000383ffff */
[----:B------:R-:W-:Y:S05]  /*7550*/  BRA `(.L_x_124) ;  /* 0xffffffbc00cc7947 */ /* 0x000fea000383ffff */
.L_x_61:
[----:B------:R-:W-:-:S07]  /*7560*/  MOV R0, UR5 ;  /* 0x0000000500007c02 */ /* 0x000fce0008000f00 */
.L_x_125:
[----:B-1----:R1:W2:Y:S02]  /*7570*/  SYNCS.PHASECHK.TRANS64.TRYWAIT P0, [R0+URZ], R3 ;  /* 0x00000003000075a7 */ /* 0x0022a400080011ff */
[----:B--2---:R-:W-:Y:S05]  /*7580*/  @!P0 NANOSLEEP.SYNCS 0x989680 ;  /* 0x009896800000895d */ /* 0x004fea0003900000 */
[----:B------:R-:W2:Y:S02]  /*7590*/  @!P0 SYNCS.PHASECHK.TRANS64 P0, [R0+URZ], R3 ;  /* 0x00000003000085a7 */ /* 0x000ea400080010ff */
[----:B--2---:R-:W-:Y:S05]  /*75a0*/  @!P0 BRA `(.L_x_125) ;  /* 0xfffffffc00f08947 */ /* 0x004fea000383ffff */
[----:B------:R-:W-:Y:S05]  /*75b0*/  BRA `(.L_x_126) ;  /* 0xffffffbc00d87947 */ /* 0x000fea000383ffff */
.L_x_62:
[----:B------:R-:W-:-:S07]  /*75c0*/  MOV R0, UR7 ;  /* 0x0000000700007c02 */ /* 0x000fce0008000f00 */
.L_x_127:
[----:B-1----:R1:W2:Y:S02]  /*75d0*/  SYNCS.PHASECHK.TRANS64.TRYWAIT P0, [R0+URZ], R3 ;  /* 0x00000003000075a7 */ /* 0x0022a400080011ff */
[----:B--2---:R-:W-:Y:S05]  /*75e0*/  @!P0 NANOSLEEP.SYNCS 0x989680 ;  /* 0x009896800000895d */ /* 0x004fea0003900000 */
[----:B------:R-:W2:Y:S02]  /*75f0*/  @!P0 SYNCS.PHASECHK.TRANS64 P0, [R0+URZ], R3 ;  /* 0x00000003000085a7 */ /* 0x000ea400080010ff */
[----:B--2---:R-:W-:Y:S05]  /*7600*/  @!P0 BRA `(.L_x_127) ;  /* 0xfffffffc00f08947 */ /* 0x004fea000383ffff */
[----:B------:R-:W-:Y:S05]  /*7610*/  BRA `(.L_x_128) ;  /* 0xffffffbc00e47947 */ /* 0x000fea000383ffff */
.L_x_67:
[----:B--2---:R2:W3:Y:S02]  /*7620*/  SYNCS.PHASECHK.TRANS64.TRYWAIT P0, [R0+URZ+0x60], R3 ;  /* 0x00006003000075a7 */ /* 0x0044e400080011ff */
[----:B---3--:R-:W-:Y:S05]  /*7630*/  @!P0 NANOSLEEP.SYNCS 0x989680 ;  /* 0x009896800000895d */ /* 0x008fea0003900000 */
[----:B------:R-:W3:Y:S02]  /*7640*/  @!P0 SYNCS.PHASECHK.TRANS64 P0, [R0+URZ+0x60], R3 ;  /* 0x00006003000085a7 */ /* 0x000ee400080010ff */
[----:B---3--:R-:W-:Y:S05]  /*7650*/  @!P0 BRA `(.L_x_67) ;  /* 0xfffffffc00f08947 */ /* 0x008fea000383ffff */
[----:B------:R-:W-:Y:S05]  /*7660*/  BRA `(.L_x_129) ;  /* 0xffffffc000e87947 */ /* 0x000fea000383ffff */
.L_x_70:
[----:B------:R-:W-:Y:S07]  /*7670*/  MOV R0, UR7 ;  /* 0x0000000700007c02 */ /* 0x000fee0008000f00 */
.L_x_130:
[----:B--2---:R2:W3:Y:S02]  /*7680*/  SYNCS.PHASECHK.TRANS64.TRYWAIT P0, [R0+URZ+0x58], R3 ;  /* 0x00005803000075a7 */ /* 0x0044e400080011ff */
[----:B---3--:R-:W-:Y:S05]  /*7690*/  @!P0 NANOSLEEP.SYNCS 0x989680 ;  /* 0x009896800000895d */ /* 0x008fea0003900000 */
[----:B------:R-:W3:Y:S02]  /*76a0*/  @!P0 SYNCS.PHASECHK.TRANS64 P0, [R0+URZ+0x58], R3 ;  /* 0x00005803000085a7 */ /* 0x000ee400080010ff */
[----:B---3--:R-:W-:Y:S05]  /*76b0*/  @!P0 BRA `(.L_x_130) ;  /* 0xfffffffc00f08947 */ /* 0x008fea000383ffff */
[----:B------:R-:W-:Y:S05]  /*76c0*/  BRA `(.L_x_69) ;  /* 0xffffffc400c87947 */ /* 0x000fea000383ffff */
.L_x_73:
[----:B--2---:R-:W-:Y:S07]  /*76d0*/  MOV R3, UR7 ;  /* 0x0000000700037c02 */ /* 0x004fee0008000f00 */
.L_x_131:
[----:B-1----:R1:W2:Y:S02]  /*76e0*/  SYNCS.PHASECHK.TRANS64.TRYWAIT P0, [R3+URZ+0x40], R12 ;  /* 0x0000400c030075a7 */ /* 0x0022a400080011ff */
[----:B--2---:R-:W-:Y:S05]  /*76f0*/  @!P0 NANOSLEEP.SYNCS 0x989680 ;  /* 0x009896800000895d */ /* 0x004fea0003900000 */
[----:B------:R-:W2:Y:S02]  /*7700*/  @!P0 SYNCS.PHASECHK.TRANS64 P0, [R3+URZ+0x40], R12 ;  /* 0x0000400c030085a7 */ /* 0x000ea400080010ff */
[----:B--2---:R-:W-:Y:S05]  /*7710*/  @!P0 BRA `(.L_x_131) ;  /* 0xfffffffc00f08947 */ /* 0x004fea000383ffff */
[----:B------:R-:W-:Y:S05]  /*7720*/  BRA `(.L_x_132) ;  /* 0xffffffc800407947 */ /* 0x000fea000383ffff */
.L_x_74:
[----:B------:R-:W-:Y:S07]  /*7730*/  MOV R3, UR7 ;  /* 0x0000000700037c02 */ /* 0x000fee0008000f00 */
.L_x_133:
[----:B-1----:R1:W2:Y:S02]  /*7740*/  SYNCS.PHASECHK.TRANS64.TRYWAIT P0, [R3+URZ+0x48], R12 ;  /* 0x0000480c030075a7 */ /* 0x0022a400080011ff */
[----:B--2---:R-:W-:Y:S05]  /*7750*/  @!P0 NANOSLEEP.SYNCS 0x989680 ;  /* 0x009896800000895d */ /* 0x004fea0003900000 */
[----:B------:R-:W2:Y:S02]  /*7760*/  @!P0 SYNCS.PHASECHK.TRANS64 P0, [R3+URZ+0x48], R12 ;  /* 0x0000480c030085a7 */ /* 0x000ea400080010ff */
[----:B--2---:R-:W-:Y:S05]  /*7770*/  @!P0 BRA `(.L_x_133) ;  /* 0xfffffffc00f08947 */ /* 0x004fea000383ffff */
[----:B------:R-:W-:Y:S05]  /*7780*/  BRA `(.L_x_134) ;  /* 0xffffffc800c07947 */ /* 0x000fea000383ffff */
.L_x_76:
[----:B------:R-:W-:-:S07]  /*7790*/  MOV R0, UR7 ;  /* 0x0000000700007c02 */ /* 0x000fce0008000f00 */
.L_x_135:
[----:B-1----:R1:W3:Y:S02]  /*77a0*/  SYNCS.PHASECHK.TRANS64.TRYWAIT P0, [R0+URZ+0x40], R3 ;  /* 0x00004003000075a7 */ /* 0x0022e400080011ff */
[----:B---3--:R-:W-:Y:S05]  /*77b0*/  @!P0 NANOSLEEP.SYNCS 0x989680 ;  /* 0x009896800000895d */ /* 0x008fea0003900000 */
[----:B------:R-:W3:Y:S02]  /*77c0*/  @!P0 SYNCS.PHASECHK.TRANS64 P0, [R0+URZ+0x40], R3 ;  /* 0x00004003000085a7 */ /* 0x000ee400080010ff */
[----:B---3--:R-:W-:Y:S05]  /*77d0*/  @!P0 BRA `(.L_x_135) ;  /* 0xfffffffc00f08947 */ /* 0x008fea000383ffff */
[----:B------:R-:W-:Y:S05]  /*77e0*/  BRA `(.L_x_136) ;  /* 0xffffffcc00307947 */ /* 0x000fea000383ffff */
.L_x_78:
[----:B--2---:R2:W4:Y:S02]  /*77f0*/  SYNCS.PHASECHK.TRANS64.TRYWAIT P0, [R0+URZ+0x60], R3 ;  /* 0x00006003000075a7 */ /* 0x00452400080011ff */
[----:B----4-:R-:W-:Y:S05]  /*7800*/  @!P0 NANOSLEEP.SYNCS 0x989680 ;  /* 0x009896800000895d */ /* 0x010fea0003900000 */
[----:B------:R-:W4:Y:S02]  /*7810*/  @!P0 SYNCS.PHASECHK.TRANS64 P0, [R0+URZ+0x60], R3 ;  /* 0x00006003000085a7 */ /* 0x000f2400080010ff */
[----:B----4-:R-:W-:Y:S05]  /*7820*/  @!P0 BRA `(.L_x_78) ;  /* 0xfffffffc00f08947 */ /* 0x010fea000383ffff */
[----:B------:R-:W-:Y:S05]  /*7830*/  BRA `(.L_x_137) ;  /* 0xffffffcc00fc7947 */ /* 0x000fea000383ffff */
.L_x_89:
[----:B-1----:R1:W3:Y:S02]  /*7840*/  SYNCS.PHASECHK.TRANS64.TRYWAIT P1, [R0+URZ+0x30], R3 ;  /* 0x00003003000075a7 */ /* 0x0022e400080211ff */
[----:B---3--:R-:W-:Y:S05]  /*7850*/  @!P1 NANOSLEEP.SYNCS 0x989680 ;  /* 0x009896800000995d */ /* 0x008fea0003900000 */
[----:B------:R-:W3:Y:S02]  /*7860*/  @!P1 SYNCS.PHASECHK.TRANS64 P1, [R0+URZ+0x30], R3 ;  /* 0x00003003000095a7 */ /* 0x000ee400080210ff */
[----:B---3--:R-:W-:Y:S05]  /*7870*/  @!P1 BRA `(.L_x_89) ;  /* 0xfffffffc00f09947 */ /* 0x008fea000383ffff */
[----:B------:R-:W-:Y:S05]  /*7880*/  BRA `(.L_x_88) ;  /* 0xffffffdc00147947 */ /* 0x000fea000383ffff */
.L_x_91:
[----:B-1----:R1:W4:Y:S02]  /*7890*/  SYNCS.PHASECHK.TRANS64.TRYWAIT P0, [R113+URZ+0x80], R2 ;  /* 0x00008002710075a7 */ /* 0x00232400080011ff */
[----:B----4-:R-:W-:Y:S05]  /*78a0*/  @!P0 NANOSLEEP.SYNCS 0x989680 ;  /* 0x009896800000895d */ /* 0x010fea0003900000 */
[----:B------:R-:W4:Y:S02]  /*78b0*/  @!P0 SYNCS.PHASECHK.TRANS64 P0, [R113+URZ+0x80], R2 ;  /* 0x00008002710085a7 */ /* 0x000f2400080010ff */
[----:B----4-:R-:W-:Y:S05]  /*78c0*/  @!P0 BRA `(.L_x_91) ;  /* 0xfffffffc00f08947 */ /* 0x010fea000383ffff */
[----:B------:R-:W-:Y:S05]  /*78d0*/  BRA `(.L_x_90) ;  /* 0xffffffdc00687947 */ /* 0x000fea000383ffff */
.L_x_99:
[----:B--2---:R2:W3:Y:S02]  /*78e0*/  SYNCS.PHASECHK.TRANS64.TRYWAIT P0, [R32+URZ+0x30], R3 ;  /* 0x00003003200075a7 */ /* 0x0044e400080011ff */
[----:B---3--:R-:W-:Y:S05]  /*78f0*/  @!P0 NANOSLEEP.SYNCS 0x989680 ;  /* 0x009896800000895d */ /* 0x008fea0003900000 */
[----:B------:R-:W3:Y:S02]  /*7900*/  @!P0 SYNCS.PHASECHK.TRANS64 P0, [R32+URZ+0x30], R3 ;  /* 0x00003003200085a7 */ /* 0x000ee400080010ff */
[----:B---3--:R-:W-:Y:S05]  /*7910*/  @!P0 BRA `(.L_x_99) ;  /* 0xfffffffc00f08947 */ /* 0x008fea000383ffff */
[----:B------:R-:W-:Y:S05]  /*7920*/  BRA `(.L_x_98) ;  /* 0xffffffe800587947 */ /* 0x000fea000383ffff */
        .weak           $__internal_0_$__cuda_sm10x_tcgen05_guardrail_trap_col_being_dealloced_not_returned_by_alloc
        .type           $__internal_0_$__cuda_sm10x_tcgen05_guardrail_trap_col_being_dealloced_not_returned_by_alloc,@function
        .size           $__internal_0_$__cuda_sm10x_tcgen05_guardrail_trap_col_being_dealloced_not_returned_by_alloc,($__internal_1_$__cuda_sm10x_tcgen05_guardrail_trap_phase_invalid_during_alloc - $__internal_0_$__cuda_sm10x_tcgen05_guardrail_trap_col_being_dealloced_not_returned_by_alloc)
$__internal_0_$__cuda_sm10x_tcgen05_guardrail_trap_col_being_dealloced_not_returned_by_alloc:
[----:B------:R-:W-:Y:S05]  /*7930*/  BPT.TRAP 0x1 ;  /* 0x000000040000795c */ /* 0x000fea0000300000 */
[----:B------:R-:W-:-:S04]  /*7940*/  HFMA2 R3, -RZ, RZ, 0, 0 ;  /* 0x00000000ff037431 */ /* 0x000fc800000001ff */
[----:B------:R-:W-:Y:S05]  /*7950*/  RET.REL.NODEC R2 `(_ZN7cutlass13device_kernelINS_4gemm6kernel13GemmUniversalIN4cute5tupleIJiiiiEEENS1_10collective13CollectiveMmaINS1_35MainloopSm100TmaUmmaWarpSpecializedILi3ELi2ELi4ENS5_IJNS4_1CILi1EEESB_SB_EEEEENS5_IJNSA_ILi64EEENSA_ILi128EEESE_EEENS_12float_e5m2_tENS5_IJlSB_lEEESH_SI_NS4_8TiledMMAINS4_8MMA_AtomIJNS4_10MMA_TraitsINS4_19SM100_MMA_F8F6F4_SSEJSH_SH_fSE_SF_NS4_17integral_constantINS4_4UMMA5MajorELSP_0EEESQ_NSN_INSO_7ScaleInELSR_0EEESS_EEEEEENS4_6LayoutISC_NS5_IJNSA_ILi0EEESW_SW_EEEEENS5_IJNS4_10UnderscoreESZ_SZ_EEEEENS4_13SM90_TMA_LOADENS4_14ComposedLayoutINS4_7SwizzleILi2ELi4ELi3EEENS4_18smem_ptr_flag_bitsILi8EEENSV_INS5_IJNSA_ILi8EEESE_EEENS5_IJSE_SB_EEEEEEEvNS4_8identityES12_S1C_vS1D_EENS_8epilogue10collective18CollectiveEpilogueINS1F_23Sm100TmaWarpSpecializedILi2ELi2ELi32ELb0ELb0EEEJSG_NS5_IJNSV_ISE_SB_EES1K_EEESH_SI_SH_SI_NS1F_6fusion15FusionCallbacksIS1J_NS1M_17LinearCombinationISH_fSH_fLNS_15FloatRoundStyleE2EEESG_S1L_JEEENS4_5SM1004TMEM4LOAD26SM100_TMEM_LOAD_16dp32b32xES12_S1C_NS4_39AutoVectorizingCopyWithAssumedAlignmentILi128EEENS4_14SM90_TMA_STOREES1C_S1X_S1X_EEEvvEEEEvNT_6ParamsE) ;  /* 0xffffff8402a87950 */ /* 0x000fea0003c3ffff */
        .weak           $__internal_1_$__cuda_sm10x_tcgen05_guardrail_trap_phase_invalid_during_alloc
        .type           $__internal_1_$__cuda_sm10x_tcgen05_guardrail_trap_phase_invalid_during_alloc,@function
        .size           $__internal_1_$__cuda_sm10x_tcgen05_guardrail_trap_phase_invalid_during_alloc,($__internal_2_$__cuda_sm10x_tcgen05_guardrail_trap_unallocated_columns_being_dealloced - $__internal_1_$__cuda_sm10x_tcgen05_guardrail_trap_phase_invalid_during_alloc)
$__internal_1_$__cuda_sm10x_tcgen05_guardrail_trap_phase_invalid_during_alloc:
[----:B------:R-:W-:Y:S05]  /*7960*/  BPT.TRAP 0x1 ;  /* 0x000000040000795c */ /* 0x000fea0000300000 */
[----:B------:R-:W-:-:S04]  /*7970*/  MOV R3, 0x0 ;  /* 0x0000000000037802 */ /* 0x000fc80000000f00 */
[----:B------:R-:W-:Y:S05]  /*7980*/  RET.REL.NODEC R2 `(_ZN7cutlass13device_kernelINS_4gemm6kernel13GemmUniversalIN4cute5tupleIJiiiiEEENS1_10collective13CollectiveMmaINS1_35MainloopSm100TmaUmmaWarpSpecializedILi3ELi2ELi4ENS5_IJNS4_1CILi1EEESB_SB_EEEEENS5_IJNSA_ILi64EEENSA_ILi128EEESE_EEENS_12float_e5m2_tENS5_IJlSB_lEEESH_SI_NS4_8TiledMMAINS4_8MMA_AtomIJNS4_10MMA_TraitsINS4_19SM100_MMA_F8F6F4_SSEJSH_SH_fSE_SF_NS4_17integral_constantINS4_4UMMA5MajorELSP_0EEESQ_NSN_INSO_7ScaleInELSR_0EEESS_EEEEEENS4_6LayoutISC_NS5_IJNSA_ILi0EEESW_SW_EEEEENS5_IJNS4_10UnderscoreESZ_SZ_EEEEENS4_13SM90_TMA_LOADENS4_14ComposedLayoutINS4_7SwizzleILi2ELi4ELi3EEENS4_18smem_ptr_flag_bitsILi8EEENSV_INS5_IJNSA_ILi8EEESE_EEENS5_IJSE_SB_EEEEEEEvNS4_8identityES12_S1C_vS1D_EENS_8epilogue10collective18CollectiveEpilogueINS1F_23Sm100TmaWarpSpecializedILi2ELi2ELi32ELb0ELb0EEEJSG_NS5_IJNSV_ISE_SB_EES1K_EEESH_SI_SH_SI_NS1F_6fusion15FusionCallbacksIS1J_NS1M_17LinearCombinationISH_fSH_fLNS_15FloatRoundStyleE2EEESG_S1L_JEEENS4_5SM1004TMEM4LOAD26SM100_TMEM_LOAD_16dp32b32xES12_S1C_NS4_39AutoVectorizingCopyWithAssumedAlignmentILi128EEENS4_14SM90_TMA_STOREES1C_S1X_S1X_EEEvvEEEEvNT_6ParamsE) ;  /* 0xffffff84029c7950 */ /* 0x000fea0003c3ffff */
        .weak           $__internal_2_$__cuda_sm10x_tcgen05_guardrail_trap_unallocated_columns_being_dealloced
        .type           $__internal_2_$__cuda_sm10x_tcgen05_guardrail_trap_unallocated_columns_being_dealloced,@function
        .size           $__internal_2_$__cuda_sm10x_tcgen05_guardrail_trap_unallocated_columns_being_dealloced,(.L_x_139 - $__internal_2_$__cuda_sm10x_tcgen05_guardrail_trap_unallocated_columns_being_dealloced)
$__internal_2_$__cuda_sm10x_tcgen05_guardrail_trap_unallocated_columns_being_dealloced:
[----:B------:R-:W-:Y:S05]  /*7990*/  BPT.TRAP 0x1 ;  /* 0x000000040000795c */ /* 0x000fea0000300000 */
[----:B------:R-:W-:-:S04]  /*79a0*/  HFMA2 R3, -RZ, RZ, 0, 0 ;  /* 0x00000000ff037431 */ /* 0x000fc800000001ff */
[----:B------:R-:W-:Y:S05]  /*79b0*/  RET.REL.NODEC R2 `(_ZN7cutlass13device_kernelINS_4gemm6kernel13GemmUniversalIN4cute5tupleIJiiiiEEENS1_10collective13CollectiveMmaINS1_35MainloopSm100TmaUmmaWarpSpecializedILi3ELi2ELi4ENS5_IJNS4_1CILi1EEESB_SB_EEEEENS5_IJNSA_ILi64EEENSA_ILi128EEESE_EEENS_12float_e5m2_tENS5_IJlSB_lEEESH_SI_NS4_8TiledMMAINS4_8MMA_AtomIJNS4_10MMA_TraitsINS4_19SM100_MMA_F8F6F4_SSEJSH_SH_fSE_SF_NS4_17integral_constantINS4_4UMMA5MajorELSP_0EEESQ_NSN_INSO_7ScaleInELSR_0EEESS_EEEEEENS4_6LayoutISC_NS5_IJNSA_ILi0EEESW_SW_EEEEENS5_IJNS4_10UnderscoreESZ_SZ_EEEEENS4_13SM90_TMA_LOADENS4_14ComposedLayoutINS4_7SwizzleILi2ELi4ELi3EEENS4_18smem_ptr_flag_bitsILi8EEENSV_INS5_IJNSA_ILi8EEESE_EEENS5_IJSE_SB_EEEEEEEvNS4_8identityES12_S1C_vS1D_EENS_8epilogue10collective18CollectiveEpilogueINS1F_23Sm100TmaWarpSpecializedILi2ELi2ELi32ELb0ELb0EEEJSG_NS5_IJNSV_ISE_SB_EES1K_EEESH_SI_SH_SI_NS1F_6fusion15FusionCallbacksIS1J_NS1M_17LinearCombinationISH_fSH_fLNS_15FloatRoundStyleE2EEESG_S1L_JEEENS4_5SM1004TMEM4LOAD26SM100_TMEM_LOAD_16dp32b32xES12_S1C_NS4_39AutoVectorizingCopyWithAssumedAlignmentILi128EEENS4_14SM90_TMA_STOREES1C_S1X_S1X_EEEvvEEEEvNT_6ParamsE) ;  /* 0xffffff8402907950 */ /* 0x000fea0003c3ffff */
.L_x_138:
[----:B------:R-:W-:-:S00]  /*79c0*/  BRA `(.L_x_138) ;  /* 0xfffffffc00fc7947 */ /* 0x000fc0000383ffff */
[----:B------:R-:W-:-:S00]  /*79d0*/  NOP ;  /* 0x0000000000007918 */ /* 0x000fc00000000000 */
        /* <DEDUP_REMOVED lines=10> */
.L_x_139:


//--------------------- .nv.global.init           --------------------------
	.section	.nv.global.init,"aw",@progbits
.nv.global.init:
	.type		$str$27,@object
	.size		$str$27,($str$28 - $str$27)
$str$27:
        /*0000*/ 	.byte	0x28, 0x61, 0x64, 0x64, 0x72, 0x65, 0x73, 0x73, 0x20, 0x26, 0x20, 0x6d, 0x61, 0x73, 0x6b, 0x29
        /*0010*/ 	.byte	0x20, 0x3d, 0x3d, 0x20, 0x30, 0x00
	.type		$str$28,@object
	.size		$str$28,($str$26 - $str$28)
$str$28:
        /*0016*/ 	.byte	0x2f, 0x74, 0x6d, 0x70, 0x2f, 0x63, 0x75, 0x74, 0x6c, 0x61, 0x73, 0x73, 0x5f, 0x73, 0x77, 0x65
        /*0026*/ 	.byte	0x65, 0x70, 0x5f, 0x73, 0x72, 0x63, 0x2f, 0x69, 0x6e, 0x63, 0x6c, 0x75, 0x64, 0x65, 0x2f, 0x63
        /*0036*/ 	.byte	0x75, 0x74, 0x65, 0x2f, 0x70, 0x6f, 0x69, 0x6e, 0x74, 0x65, 0x72, 0x5f, 0x66, 0x6c, 0x61, 0x67
        /*0046*/ 	.byte	0x67, 0x65, 0x64, 0x2e, 0x68, 0x70, 0x70, 0x00
	.type		$str$26,@object
	.size		$str$26,($str$25 - $str$26)
$str$26:
        /*004e*/ 	.byte	0x2f, 0x74, 0x6d, 0x70, 0x2f, 0x63, 0x75, 0x74, 0x6c, 0x61, 0x73, 0x73, 0x5f, 0x73, 0x77, 0x65
        /*005e*/ 	.byte	0x65, 0x70, 0x5f, 0x73, 0x72, 0x63, 0x2f, 0x69, 0x6e, 0x63, 0x6c, 0x75, 0x64, 0x65, 0x2f, 0x63
        /*006e*/ 	.byte	0x75, 0x74, 0x65, 0x2f, 0x61, 0x74, 0x6f, 0x6d, 0x2f, 0x63, 0x6f, 0x70, 0x79, 0x5f, 0x74, 0x72
        /*007e*/ 	.byte	0x61, 0x69, 0x74, 0x73, 0x5f, 0x73, 0x6d, 0x31, 0x30, 0x30, 0x2e, 0x68, 0x70, 0x70, 0x00
	.type		$str$25,@object
	.size		$str$25,(__unnamed_1 - $str$25)
$str$25:
        /*008d*/ 	.byte	0x28, 0x28, 0x75, 0x69, 0x6e, 0x74, 0x33, 0x32, 0x5f, 0x74, 0x28, 0x74, 0x68, 0x72, 0x65, 0x61
        /*009d*/ 	.byte	0x64, 0x49, 0x64, 0x78, 0x2e, 0x78, 0x29, 0x20, 0x2f, 0x20, 0x33, 0x32, 0x29, 0x20, 0x25, 0x20
        /*00ad*/ 	.byte	0x34, 0x29, 0x20, 0x3d, 0x3d, 0x20, 0x28, 0x28, 0x28, 0x74, 0x6d, 0x65, 0x6d, 0x5f, 0x61, 0x64
        /*00bd*/ 	.byte	0x64, 0x72, 0x20, 0x3e, 0x3e, 0x20, 0x31, 0x36, 0x29, 0x20, 0x2f, 0x20, 0x33, 0x32, 0x29, 0x20
        /*00cd*/ 	.byte	0x25, 0x20, 0x34, 0x29, 0x00
	.type		__unnamed_1,@object
	.size		__unnamed_1,(__unnamed_2 - __unnamed_1)
__unnamed_1:
        /*00d2*/ 	.byte	0x61, 0x75, 0x74, 0x6f, 0x20, 0x63, 0x75, 0x74, 0x65, 0x3a, 0x3a, 0x61, 0x73, 0x5f, 0x70, 0x6f
        /* <DEDUP_REMOVED lines=24> */
        /*0262*/ 	.byte	0x3c, 0x34, 0x30, 0x39, 0x36, 0x3e, 0x3e, 0x3e, 0x3e, 0x5d, 0x00
	.type		__unnamed_2,@object
	.size		__unnamed_2,(.L_2 - __unnamed_2)
__unnamed_2:
        /* <DEDUP_REMOVED lines=40> */
        /*04ed*/ 	.byte	0x74, 0x65, 0x3a, 0x3a, 0x43, 0x3c, 0x30, 0x3e, 0x3e, 0x3e, 0x3e, 0x5d, 0x00
.L_2:


//--------------------- .nv.shared._ZN7cutlass13device_kernelINS_4gemm6kernel13GemmUniversalIN4cute5tupleIJiiiiEEENS1_10collective13CollectiveMmaINS1_35MainloopSm100TmaUmmaWarpSpecializedILi3ELi2ELi4ENS5_IJNS4_1CILi1EEESB_SB_EEEEENS5_IJNSA_ILi64EEENSA_ILi128EEESE_EEENS_12float_e5m2_tENS5_IJlSB_lEEESH_SI_NS4_8TiledMMAINS4_8MMA_AtomIJNS4_10MMA_TraitsINS4_19SM100_MMA_F8F6F4_SSEJSH_SH_fSE_SF_NS4_17integral_constantINS4_4UMMA5MajorELSP_0EEESQ_NSN_INSO_7ScaleInELSR_0EEESS_EEEEEENS4_6LayoutISC_NS5_IJNSA_ILi0EEESW_SW_EEEEENS5_IJNS4_10UnderscoreESZ_SZ_EEEEENS4_13SM90_TMA_LOADENS4_14ComposedLayoutINS4_7SwizzleILi2ELi4ELi3EEENS4_18smem_ptr_flag_bitsILi8EEENSV_INS5_IJNSA_ILi8EEESE_EEENS5_IJSE_SB_EEEEEEEvNS4_8identityES12_S1C_vS1D_EENS_8epilogue10collective18CollectiveEpilogueINS1F_23Sm100TmaWarpSpecializedILi2ELi2ELi32ELb0ELb0EEEJSG_NS5_IJNSV_ISE_SB_EES1K_EEESH_SI_SH_SI_NS1F_6fusion15FusionCallbacksIS1J_NS1M_17LinearCombinationISH_fSH_fLNS_15FloatRoundStyleE2EEESG_S1L_JEEENS4_5SM1004TMEM4LOAD26SM100_TMEM_LOAD_16dp32b32xES12_S1C_NS4_39AutoVectorizingCopyWithAssumedAlignmentILi128EEENS4_14SM90_TMA_STOREES1C_S1X_S1X_EEEvvEEEEvNT_6ParamsE --------------------------
	.section	.nv.shared._ZN7cutlass13device_kernelINS_4gemm6kernel13GemmUniversalIN4cute5tupleIJiiiiEEENS1_10collective13CollectiveMmaINS1_35MainloopSm100TmaUmmaWarpSpecializedILi3ELi2ELi4ENS5_IJNS4_1CILi1EEESB_SB_EEEEENS5_IJNSA_ILi64EEENSA_ILi128EEESE_EEENS_12float_e5m2_tENS5_IJlSB_lEEESH_SI_NS4_8TiledMMAINS4_8MMA_AtomIJNS4_10MMA_TraitsINS4_19SM100_MMA_F8F6F4_SSEJSH_SH_fSE_SF_NS4_17integral_constantINS4_4UMMA5MajorELSP_0EEESQ_NSN_INSO_7ScaleInELSR_0EEESS_EEEEEENS4_6LayoutISC_NS5_IJNSA_ILi0EEESW_SW_EEEEENS5_IJNS4_10UnderscoreESZ_SZ_EEEEENS4_13SM90_TMA_LOADENS4_14ComposedLayoutINS4_7SwizzleILi2ELi4ELi3EEENS4_18smem_ptr_flag_bitsILi8EEENSV_INS5_IJNSA_ILi8EEESE_EEENS5_IJSE_SB_EEEEEEEvNS4_8identityES12_S1C_vS1D_EENS_8epilogue10collective18CollectiveEpilogueINS1F_23Sm100TmaWarpSpecializedILi2ELi2ELi32ELb0ELb0EEEJSG_NS5_IJNSV_ISE_SB_EES1K_EEESH_SI_SH_SI_NS1F_6fusion15FusionCallbacksIS1J_NS1M_17LinearCombinationISH_fSH_fLNS_15FloatRoundStyleE2EEESG_S1L_JEEENS4_5SM1004TMEM4LOAD26SM100_TMEM_LOAD_16dp32b32xES12_S1C_NS4_39AutoVectorizingCopyWithAssumedAlignmentILi128EEENS4_14SM90_TMA_STOREES1C_S1X_S1X_EEEvvEEEEvNT_6ParamsE,"aw",@nobits
	.sectionflags	@""
	.align	16
	.zero		1024


//--------------------- .nv.shared.reserved.0     --------------------------
	.section	.nv.shared.reserved.0,"aw",@nobits
	.weak		__nv_reservedSMEM_offset_0_alias
	.size		__nv_reservedSMEM_offset_0_alias, 0, 64
	.other		__nv_reservedSMEM_offset_0_alias,@"STO_CUDA_RESERVED_SHARED STV_DEFAULT"
__nv_reservedSMEM_offset_0_alias:
	.zero		0
.nv.shared.reserved.0:
	.zero		64
	.weak		__nv_reservedSMEM_tcgen05_partition
	.type		__nv_reservedSMEM_tcgen05_partition,@object
	.size		__nv_reservedSMEM_tcgen05_partition,(.L_0 - __nv_reservedSMEM_tcgen05_partition)
__nv_reservedSMEM_tcgen05_partition:
	.zero		32
.L_0:


//--------------------- .nv.global                --------------------------
	.section	.nv.global,"aw",@nobits
.nv.global:
	.type		_ZN40_INTERNAL_cba40177_4_k_cu_7509acc0_262024cute1_E,@object
	.size		_ZN40_INTERNAL_cba40177_4_k_cu_7509acc0_262024cute1_E,(_ZN40_INTERNAL_cba40177_4_k_cu_7509acc0_262024cuda3std3__45__cpo6cbeginE - _ZN40_INTERNAL_cba40177_4_k_cu_7509acc0_262024cute1_E)
_ZN40_INTERNAL_cba40177_4_k_cu_7509acc0_262024cute1_E:
	.zero		1
	.type		_ZN40_INTERNAL_cba40177_4_k_cu_7509acc0_262024cuda3std3__45__cpo6cbeginE,@object
	.size		_ZN40_INTERNAL_cba40177_4_k_cu_7509acc0_262024cuda3std3__45__cpo6cbeginE,(_ZN40_INTERNAL_cba40177_4_k_cu_7509acc0_262024cuda3std3__48in_placeE - _ZN40_INTERNAL_cba40177_4_k_cu_7509acc0_262024cuda3std3__45__cpo6cbeginE)
_ZN40_INTERNAL_cba40177_4_k_cu_7509acc0_262024cuda3std3__45__cpo6cbeginE:
	.zero		1
	.type		_ZN40_INTERNAL_cba40177_4_k_cu_7509acc0_262024cuda3std3__48in_placeE,@object
	.size		_ZN40_INTERNAL_cba40177_4_k_cu_7509acc0_262024cuda3std3__48in_placeE,(_ZN40_INTERNAL_cba40177_4_k_cu_7509acc0_262024cuda3std6ranges3__45__cpo9iter_moveE - _ZN40_INTERNAL_cba40177_4_k_cu_7509acc0_262024cuda3std3__48in_placeE)
_ZN40_INTERNAL_cba40177_4_k_cu_7509acc0_262024cuda3std3__48in_placeE:
	.zero		1
	.type		_ZN40_INTERNAL_cba40177_4_k_cu_7509acc0_262024cuda3std6ranges3__45__cpo9iter_moveE,@object
	.size		_ZN40_INTERNAL_cba40177_4_k_cu_7509acc0_262024cuda3std6ranges3__45__cpo9iter_moveE,(_ZN40_INTERNAL_cba40177_4_k_cu_7509acc0_262024cuda3std3__45__cpo5beginE - _ZN40_INTERNAL_cba40177_4_k_cu_7509acc0_262024cuda3std6ranges3__45__cpo9iter_moveE)
_ZN40_INTERNAL_cba40177_4_k_cu_7509acc0_262024cuda3std6ranges3__45__cpo9iter_moveE:
	.zero		1
	.type		_ZN40_INTERNAL_cba40177_4_k_cu_7509acc0_262024cuda3std3__45__cpo5beginE,@object
	.size		_ZN40_INTERNAL_cba40177_4_k_cu_7509acc0_262024cuda3std3__45__cpo5beginE,(_ZN40_INTERNAL_cba40177_4_k_cu_7509acc0_262024cuda3std3__442_GLOBAL__N__cba40177_4_k_cu_7509acc0_262026ignoreE - _ZN40_INTERNAL_cba40177_4_k_cu_7509acc0_262024cuda3std3__45__cpo5beginE)
_ZN40_INTERNAL_cba40177_4_k_cu_7509acc0_262024cuda3std3__45__cpo5beginE:
	.zero		1
	.type		_ZN40_INTERNAL_cba40177_4_k_cu_7509acc0_262024cuda3std3__442_GLOBAL__N__cba40177_4_k_cu_7509acc0_262026ignoreE,@object
	.size		_ZN40_INTERNAL_cba40177_4_k_cu_7509acc0_262024cuda3std3__442_GLOBAL__N__cba40177_4_k_cu_7509acc0_262026ignoreE,(_ZN40_INTERNAL_cba40177_4_k_cu_7509acc0_262024cute7productE - _ZN40_INTERNAL_cba40177_4_k_cu_7509acc0_262024cuda3std3__442_GLOBAL__N__cba40177_4_k_cu_7509acc0_262026ignoreE)
_ZN40_INTERNAL_cba40177_4_k_cu_7509acc0_262024cuda3std3__442_GLOBAL__N__cba40177_4_k_cu_7509acc0_262026ignoreE:
	.zero		1
	.type		_ZN40_INTERNAL_cba40177_4_k_cu_7509acc0_262024cute7productE,@object
	.size		_ZN40_INTERNAL_cba40177_4_k_cu_7509acc0_262024cute7productE,(_ZN40_INTERNAL_cba40177_4_k_cu_7509acc0_262024cuda3std3__45__cpo3endE - _ZN40_INTERNAL_cba40177_4_k_cu_7509acc0_262024cute7productE)
_ZN40_INTERNAL_cba40177_4_k_cu_7509acc0_262024cute7productE:
	.zero		1
	.type		_ZN40_INTERNAL_cba40177_4_k_cu_7509acc0_262024cuda3std3__45__cpo3endE,@object
	.size		_ZN40_INTERNAL_cba40177_4_k_cu_7509acc0_262024cuda3std3__45__cpo3endE,(_ZN40_INTERNAL_cba40177_4_k_cu_7509acc0_262024cuda3std3__419piecewise_constructE - _ZN40_INTERNAL_cba40177_4_k_cu_7509acc0_262024cuda3std3__45__cpo3endE)
_ZN40_INTERNAL_cba40177_4_k_cu_7509acc0_262024cuda3std3__45__cpo3endE:
	.zero		1
	.type		_ZN40_INTERNAL_cba40177_4_k_cu_7509acc0_262024cuda3std3__419piecewise_constructE,@object
	.size		_ZN40_INTERNAL_cba40177_4_k_cu_7509acc0_262024cuda3std3__419piecewise_constructE,(_ZN40_INTERNAL_cba40177_4_k_cu_7509acc0_262024cuda3std3__45__cpo4cendE - _ZN40_INTERNAL_cba40177_4_k_cu_7509acc0_262024cuda3std3__419piecewise_constructE)
_ZN40_INTERNAL_cba40177_4_k_cu_7509acc0_262024cuda3std3__419piecewise_constructE:
	.zero		1
	.type		_ZN40_INTERNAL_cba40177_4_k_cu_7509acc0_262024cuda3std3__45__cpo4cendE,@object
	.size		_ZN40_INTERNAL_cba40177_4_k_cu_7509acc0_262024cuda3std3__45__cpo4cendE,(_ZN40_INTERNAL_cba40177_4_k_cu_7509acc0_262024cuda3std6ranges3__45__cpo4swapE - _ZN40_INTERNAL_cba40177_4_k_cu_7509acc0_262024cuda3std3__45__cpo4cendE)
_ZN40_INTERNAL_cba40177_4_k_cu_7509acc0_262024cuda3std3__45__cpo4cendE:
	.zero		1
	.type		_ZN40_INTERNAL_cba40177_4_k_cu_7509acc0_262024cuda3std6ranges3__45__cpo4swapE,@object
	.size		_ZN40_INTERNAL_cba40177_4_k_cu_7509acc0_262024cuda3std6ranges3__45__cpo4swapE,(.L_10 - _ZN40_INTERNAL_cba40177_4_k_cu_7509acc0_262024cuda3std6ranges3__45__cpo4swapE)
_ZN40_INTERNAL_cba40177_4_k_cu_7509acc0_262024cuda3std6ranges3__45__cpo4swapE:
	.zero		1
.L_10:


//--------------------- .nv.constant0._ZN7cutlass13device_kernelINS_4gemm6kernel13GemmUniversalIN4cute5tupleIJiiiiEEENS1_10collective13CollectiveMmaINS1_35MainloopSm100TmaUmmaWarpSpecializedILi3ELi2ELi4ENS5_IJNS4_1CILi1EEESB_SB_EEEEENS5_IJNSA_ILi64EEENSA_ILi128EEESE_EEENS_12float_e5m2_tENS5_IJlSB_lEEESH_SI_NS4_8TiledMMAINS4_8MMA_AtomIJNS4_10MMA_TraitsINS4_19SM100_MMA_F8F6F4_SSEJSH_SH_fSE_SF_NS4_17integral_constantINS4_4UMMA5MajorELSP_0EEESQ_NSN_INSO_7ScaleInELSR_0EEESS_EEEEEENS4_6LayoutISC_NS5_IJNSA_ILi0EEESW_SW_EEEEENS5_IJNS4_10UnderscoreESZ_SZ_EEEEENS4_13SM90_TMA_LOADENS4_14ComposedLayoutINS4_7SwizzleILi2ELi4ELi3EEENS4_18smem_ptr_flag_bitsILi8EEENSV_INS5_IJNSA_ILi8EEESE_EEENS5_IJSE_SB_EEEEEEEvNS4_8identityES12_S1C_vS1D_EENS_8epilogue10collective18CollectiveEpilogueINS1F_23Sm100TmaWarpSpecializedILi2ELi2ELi32ELb0ELb0EEEJSG_NS5_IJNSV_ISE_SB_EES1K_EEESH_SI_SH_SI_NS1F_6fusion15FusionCallbacksIS1J_NS1M_17LinearCombinationISH_fSH_fLNS_15FloatRoundStyleE2EEESG_S1L_JEEENS4_5SM1004TMEM4LOAD26SM100_TMEM_LOAD_16dp32b32xES12_S1C_NS4_39AutoVectorizingCopyWithAssumedAlignmentILi128EEENS4_14SM90_TMA_STOREES1C_S1X_S1X_EEEvvEEEEvNT_6ParamsE --------------------------
	.section	.nv.constant0._ZN7cutlass13device_kernelINS_4gemm6kernel13GemmUniversalIN4cute5tupleIJiiiiEEENS1_10collective13CollectiveMmaINS1_35MainloopSm100TmaUmmaWarpSpecializedILi3ELi2ELi4ENS5_IJNS4_1CILi1EEESB_SB_EEEEENS5_IJNSA_ILi64EEENSA_ILi128EEESE_EEENS_12float_e5m2_tENS5_IJlSB_lEEESH_SI_NS4_8TiledMMAINS4_8MMA_AtomIJNS4_10MMA_TraitsINS4_19SM100_MMA_F8F6F4_SSEJSH_SH_fSE_SF_NS4_17integral_constantINS4_4UMMA5MajorELSP_0EEESQ_NSN_INSO_7ScaleInELSR_0EEESS_EEEEEENS4_6LayoutISC_NS5_IJNSA_ILi0EEESW_SW_EEEEENS5_IJNS4_10UnderscoreESZ_SZ_EEEEENS4_13SM90_TMA_LOADENS4_14ComposedLayoutINS4_7SwizzleILi2ELi4ELi3EEENS4_18smem_ptr_flag_bitsILi8EEENSV_INS5_IJNSA_ILi8EEESE_EEENS5_IJSE_SB_EEEEEEEvNS4_8identityES12_S1C_vS1D_EENS_8epilogue10collective18CollectiveEpilogueINS1F_23Sm100TmaWarpSpecializedILi2ELi2ELi32ELb0ELb0EEEJSG_NS5_IJNSV_ISE_SB_EES1K_EEESH_SI_SH_SI_NS1F_6fusion15FusionCallbacksIS1J_NS1M_17LinearCombinationISH_fSH_fLNS_15FloatRoundStyleE2EEESG_S1L_JEEENS4_5SM1004TMEM4LOAD26SM100_TMEM_LOAD_16dp32b32xES12_S1C_NS4_39AutoVectorizingCopyWithAssumedAlignmentILi128EEENS4_14SM90_TMA_STOREES1C_S1X_S1X_EEEvvEEEEvNT_6ParamsE,"a",@progbits
	.sectionflags	@""
	.align	4
.nv.constant0._ZN7cutlass13device_kernelINS_4gemm6kernel13GemmUniversalIN4cute5tupleIJiiiiEEENS1_10collective13CollectiveMmaINS1_35MainloopSm100TmaUmmaWarpSpecializedILi3ELi2ELi4ENS5_IJNS4_1CILi1EEESB_SB_EEEEENS5_IJNSA_ILi64EEENSA_ILi128EEESE_EEENS_12float_e5m2_tENS5_IJlSB_lEEESH_SI_NS4_8TiledMMAINS4_8MMA_AtomIJNS4_10MMA_TraitsINS4_19SM100_MMA_F8F6F4_SSEJSH_SH_fSE_SF_NS4_17integral_constantINS4_4UMMA5MajorELSP_0EEESQ_NSN_INSO_7ScaleInELSR_0EEESS_EEEEEENS4_6LayoutISC_NS5_IJNSA_ILi0EEESW_SW_EEEEENS5_IJNS4_10UnderscoreESZ_SZ_EEEEENS4_13SM90_TMA_LOADENS4_14ComposedLayoutINS4_7SwizzleILi2ELi4ELi3EEENS4_18smem_ptr_flag_bitsILi8EEENSV_INS5_IJNSA_ILi8EEESE_EEENS5_IJSE_SB_EEEEEEEvNS4_8identityES12_S1C_vS1D_EENS_8epilogue10collective18CollectiveEpilogueINS1F_23Sm100TmaWarpSpecializedILi2ELi2ELi32ELb0ELb0EEEJSG_NS5_IJNSV_ISE_SB_EES1K_EEESH_SI_SH_SI_NS1F_6fusion15FusionCallbacksIS1J_NS1M_17LinearCombinationISH_fSH_fLNS_15FloatRoundStyleE2EEESG_S1L_JEEENS4_5SM1004TMEM4LOAD26SM100_TMEM_LOAD_16dp32b32xES12_S1C_NS4_39AutoVectorizingCopyWithAssumedAlignmentILi128EEENS4_14SM90_TMA_STOREES1C_S1X_S1X_EEEvvEEEEvNT_6ParamsE:
	.zero		2944


//--------------------- SYMBOLS --------------------------

	.type		.nv.reservedSmem.offset0,@object
	.size		.nv.reservedSmem.offset0,0x4
	.type		.nv.reservedSmem.cap,@object
	.size		.nv.reservedSmem.cap,0x4
	.type		__assertfail,@function
